// auto-generated by cutlass_sweep.gemm — config: {"arch": "sm_100", "cluster_m": 1, "cluster_n": 1, "dtype": "fp32", "dtype_b": "fp32", "layout": "nt", "stages": 0, "tile_k": 32, "tile_m": 64, "tile_n": 64}
#include "cutlass/cutlass.h"
#include "cutlass/gemm/collective/collective_builder.hpp"
#include "cutlass/gemm/device/gemm_universal_adapter.h"
#include "cutlass/gemm/kernel/gemm_universal.hpp"
#include "cutlass/epilogue/collective/collective_builder.hpp"

using ElemA = float;
using ElemB = float;
using ElemCD = float;
using Acc  = float;
using TileShape    = cute::Shape<cute::_64, cute::_64, cute::_32>;
using ClusterShape = cute::Shape<cute::_1, cute::_1, cute::_1>;

using CollectiveEpilogue = typename cutlass::epilogue::collective::CollectiveBuilder<
    cutlass::arch::Sm100, cutlass::arch::OpClassTensorOp,
    TileShape, ClusterShape,
    cutlass::epilogue::collective::EpilogueTileAuto,
    Acc, Acc,
    ElemCD, cutlass::layout::RowMajor, 128 / cutlass::sizeof_bits<ElemCD>::value,
    ElemCD, cutlass::layout::RowMajor, 128 / cutlass::sizeof_bits<ElemCD>::value,
    cutlass::epilogue::collective::EpilogueScheduleAuto
  >::CollectiveOp;

using CollectiveMainloop = typename cutlass::gemm::collective::CollectiveBuilder<
    cutlass::arch::Sm100, cutlass::arch::OpClassTensorOp,
    ElemA, cutlass::layout::RowMajor, 128 / cutlass::sizeof_bits<ElemA>::value,
    ElemB, cutlass::layout::ColumnMajor, 128 / cutlass::sizeof_bits<ElemB>::value,
    Acc,
    TileShape, ClusterShape,
    cutlass::gemm::collective::StageCountAutoCarveout<static_cast<int>(sizeof(typename CollectiveEpilogue::SharedStorage))>,
    cutlass::gemm::collective::KernelScheduleAuto
  >::CollectiveOp;

using GemmKernel = cutlass::gemm::kernel::GemmUniversal<
    cute::Shape<int,int,int,int>,
    CollectiveMainloop,
    CollectiveEpilogue
>;
using Gemm = cutlass::gemm::device::GemmUniversalAdapter<GemmKernel>;

// Force the device kernel symbol into the cubin without needing a host main.
auto* _anchor = &cutlass::device_kernel<GemmKernel>;


// ===== COMPILED SASS (sm_100a) =====

	.target	sm_100a

	.elftype	@"ET_EXEC"


//--------------------- .note.nv.tkinfo           --------------------------
	.section	.note.nv.tkinfo,"",@"SHT_NOTE"
	.sectionflags	@"SHF_NOTE_NV_TKINFO"
	.tkinfo
        /*0018*/ 	.word	0x00000002
        /*0030*/ 	.string	""
        /*0030*/ 	.string	"ptxas"
        /*0030*/ 	.string	"Cuda compilation tools, release 13.0, V13.0.88"
        /*0030*/ 	.string	"Build cuda_13.0.r13.0/compiler.36424714_0"
        /*0030*/ 	.string	"-arch sm_100a -m 64 "



//--------------------- .note.nv.cuinfo           --------------------------
	.section	.note.nv.cuinfo,"",@"SHT_NOTE"
	.sectionflags	@"SHF_NOTE_NV_CUINFO"
        /*0018*/ 	.short	0x0002
        /*001a*/ 	.short	0x0064
        /*001c*/ 	.short	0x0082
	.zero		2


//--------------------- .nv.info                  --------------------------
	.section	.nv.info,"",@"SHT_CUDA_INFO"
	.align	4


	//----- nvinfo : EIATTR_REGCOUNT
	.align		4
        /*0000*/ 	.byte	0x04, 0x2f
        /*0002*/ 	.short	(.L_19 - .L_18)
	.align		4
.L_18:
        /*0004*/ 	.word	index@(_ZN7cutlass13device_kernelINS_4gemm6kernel13GemmUniversalIN4cute5tupleIJiiiiEEENS1_10collective13CollectiveMmaINS1_35MainloopSm100TmaUmmaWarpSpecializedILi12ELi2ELi4ENS5_IJNS4_1CILi1EEESB_SB_EEEEENS5_IJNSA_ILi64EEESE_NSA_ILi32EEEEEEfNS5_IJlSB_lEEEfSH_NS4_8TiledMMAINS4_8MMA_AtomIJNS4_17SM100_MMA_TF32_SSINS_10tfloat32_tESL_fLi64ELi64ELNS4_4UMMA5MajorE0ELSN_0ELNSM_7ScaleInE0ELSO_0EEEEEENS4_6LayoutISC_NS5_IJNSA_ILi0EEESS_SS_EEEEENS5_IJNS4_10UnderscoreESV_SV_EEEEENS4_13SM90_TMA_LOADENS4_14ComposedLayoutINS4_7SwizzleILi3ELi4ELi3EEENS4_18smem_ptr_flag_bitsILi32EEENSR_INS5_IJNSA_ILi8EEESF_EEENS5_IJSF_SB_EEEEEEEvNS4_8identityESY_S18_vS19_EENS_8epilogue10collective18CollectiveEpilogueINS1B_23Sm100TmaWarpSpecializedILi3ELi2ELi16ELb1ELb0EEEJSG_NS5_IJNSR_ISE_SB_EENSR_ISF_SB_EEEEEfSH_fSH_NS1B_6fusion15FusionCallbacksIS1F_NS1J_17LinearCombinationIffffLNS_15FloatRoundStyleE2EEESG_S1I_JEEENS4_5SM1004TMEM4LOAD26SM100_TMEM_LOAD_16dp128b8xESY_S18_NS4_17SM75_U32x4_LDSM_NENS4_14SM90_TMA_STOREES18_NS4_17SM90_U32x4_STSM_NENS4_39AutoVectorizingCopyWithAssumedAlignmentILi128EEEEEEvvEEEEvNT_6ParamsE)
        /*0008*/ 	.word	0x00000059


	//----- nvinfo : EIATTR_FRAME_SIZE
	.align		4
.L_19:
        /*000c*/ 	.byte	0x04, 0x11
        /*000e*/ 	.short	(.L_21 - .L_20)
	.align		4
.L_20:
        /*0010*/ 	.word	index@($__internal_2_$__cuda_sm10x_tcgen05_guardrail_trap_unallocated_columns_being_dealloced)
        /*0014*/ 	.word	0x00000000


	//----- nvinfo : EIATTR_FRAME_SIZE
	.align		4
.L_21:
        /*0018*/ 	.byte	0x04, 0x11
        /*001a*/ 	.short	(.L_23 - .L_22)
	.align		4
.L_22:
        /*001c*/ 	.word	index@($__internal_1_$__cuda_sm10x_tcgen05_guardrail_trap_phase_invalid_during_alloc)
        /*0020*/ 	.word	0x00000000


	//----- nvinfo : EIATTR_FRAME_SIZE
	.align		4
.L_23:
        /*0024*/ 	.byte	0x04, 0x11
        /*0026*/ 	.short	(.L_25 - .L_24)
	.align		4
.L_24:
        /*0028*/ 	.word	index@($__internal_0_$__cuda_sm10x_tcgen05_guardrail_trap_col_being_dealloced_not_returned_by_alloc)
        /*002c*/ 	.word	0x00000000


	//----- nvinfo : EIATTR_FRAME_SIZE
	.align		4
.L_25:
        /*0030*/ 	.byte	0x04, 0x11
        /*0032*/ 	.short	(.L_27 - .L_26)
	.align		4
.L_26:
        /*0034*/ 	.word	index@(_ZN7cutlass13device_kernelINS_4gemm6kernel13GemmUniversalIN4cute5tupleIJiiiiEEENS1_10collective13CollectiveMmaINS1_35MainloopSm100TmaUmmaWarpSpecializedILi12ELi2ELi4ENS5_IJNS4_1CILi1EEESB_SB_EEEEENS5_IJNSA_ILi64EEESE_NSA_ILi32EEEEEEfNS5_IJlSB_lEEEfSH_NS4_8TiledMMAINS4_8MMA_AtomIJNS4_17SM100_MMA_TF32_SSINS_10tfloat32_tESL_fLi64ELi64ELNS4_4UMMA5MajorE0ELSN_0ELNSM_7ScaleInE0ELSO_0EEEEEENS4_6LayoutISC_NS5_IJNSA_ILi0EEESS_SS_EEEEENS5_IJNS4_10UnderscoreESV_SV_EEEEENS4_13SM90_TMA_LOADENS4_14ComposedLayoutINS4_7SwizzleILi3ELi4ELi3EEENS4_18smem_ptr_flag_bitsILi32EEENSR_INS5_IJNSA_ILi8EEESF_EEENS5_IJSF_SB_EEEEEEEvNS4_8identityESY_S18_vS19_EENS_8epilogue10collective18CollectiveEpilogueINS1B_23Sm100TmaWarpSpecializedILi3ELi2ELi16ELb1ELb0EEEJSG_NS5_IJNSR_ISE_SB_EENSR_ISF_SB_EEEEEfSH_fSH_NS1B_6fusion15FusionCallbacksIS1F_NS1J_17LinearCombinationIffffLNS_15FloatRoundStyleE2EEESG_S1I_JEEENS4_5SM1004TMEM4LOAD26SM100_TMEM_LOAD_16dp128b8xESY_S18_NS4_17SM75_U32x4_LDSM_NENS4_14SM90_TMA_STOREES18_NS4_17SM90_U32x4_STSM_NENS4_39AutoVectorizingCopyWithAssumedAlignmentILi128EEEEEEvvEEEEvNT_6ParamsE)
        /*0038*/ 	.word	0x00000000


	//----- nvinfo : EIATTR_MIN_STACK_SIZE
	.align		4
.L_27:
        /*003c*/ 	.byte	0x04, 0x12
        /*003e*/ 	.short	(.L_29 - .L_28)
	.align		4
.L_28:
        /*0040*/ 	.word	index@(_ZN7cutlass13device_kernelINS_4gemm6kernel13GemmUniversalIN4cute5tupleIJiiiiEEENS1_10collective13CollectiveMmaINS1_35MainloopSm100TmaUmmaWarpSpecializedILi12ELi2ELi4ENS5_IJNS4_1CILi1EEESB_SB_EEEEENS5_IJNSA_ILi64EEESE_NSA_ILi32EEEEEEfNS5_IJlSB_lEEEfSH_NS4_8TiledMMAINS4_8MMA_AtomIJNS4_17SM100_MMA_TF32_SSINS_10tfloat32_tESL_fLi64ELi64ELNS4_4UMMA5MajorE0ELSN_0ELNSM_7ScaleInE0ELSO_0EEEEEENS4_6LayoutISC_NS5_IJNSA_ILi0EEESS_SS_EEEEENS5_IJNS4_10UnderscoreESV_SV_EEEEENS4_13SM90_TMA_LOADENS4_14ComposedLayoutINS4_7SwizzleILi3ELi4ELi3EEENS4_18smem_ptr_flag_bitsILi32EEENSR_INS5_IJNSA_ILi8EEESF_EEENS5_IJSF_SB_EEEEEEEvNS4_8identityESY_S18_vS19_EENS_8epilogue10collective18CollectiveEpilogueINS1B_23Sm100TmaWarpSpecializedILi3ELi2ELi16ELb1ELb0EEEJSG_NS5_IJNSR_ISE_SB_EENSR_ISF_SB_EEEEEfSH_fSH_NS1B_6fusion15FusionCallbacksIS1F_NS1J_17LinearCombinationIffffLNS_15FloatRoundStyleE2EEESG_S1I_JEEENS4_5SM1004TMEM4LOAD26SM100_TMEM_LOAD_16dp128b8xESY_S18_NS4_17SM75_U32x4_LDSM_NENS4_14SM90_TMA_STOREES18_NS4_17SM90_U32x4_STSM_NENS4_39AutoVectorizingCopyWithAssumedAlignmentILi128EEEEEEvvEEEEvNT_6ParamsE)
        /*0044*/ 	.word	0x00000000
.L_29:


//--------------------- .nv.compat                --------------------------
	.section	.nv.compat,"",@"SHT_CUDA_COMPAT_INFO"
	.align	4
        /*0000*/ 	.byte	0x02, 0x09, 0x01, 0x00, 0x02, 0x02, 0x02, 0x00, 0x02, 0x05, 0x05, 0x00, 0x03, 0x07, 0x01, 0x01
        /*0010*/ 	.byte	0x02, 0x03, 0x01, 0x00, 0x02, 0x06, 0x01, 0x00, 0x04, 0x0b, 0x08, 0x00, 0x09, 0x00, 0x00, 0x00
        /*0020*/ 	.byte	0x00, 0x00, 0x00, 0x00


//--------------------- .nv.info._ZN7cutlass13device_kernelINS_4gemm6kernel13GemmUniversalIN4cute5tupleIJiiiiEEENS1_10collective13CollectiveMmaINS1_35MainloopSm100TmaUmmaWarpSpecializedILi12ELi2ELi4ENS5_IJNS4_1CILi1EEESB_SB_EEEEENS5_IJNSA_ILi64EEESE_NSA_ILi32EEEEEEfNS5_IJlSB_lEEEfSH_NS4_8TiledMMAINS4_8MMA_AtomIJNS4_17SM100_MMA_TF32_SSINS_10tfloat32_tESL_fLi64ELi64ELNS4_4UMMA5MajorE0ELSN_0ELNSM_7ScaleInE0ELSO_0EEEEEENS4_6LayoutISC_NS5_IJNSA_ILi0EEESS_SS_EEEEENS5_IJNS4_10UnderscoreESV_SV_EEEEENS4_13SM90_TMA_LOADENS4_14ComposedLayoutINS4_7SwizzleILi3ELi4ELi3EEENS4_18smem_ptr_flag_bitsILi32EEENSR_INS5_IJNSA_ILi8EEESF_EEENS5_IJSF_SB_EEEEEEEvNS4_8identityESY_S18_vS19_EENS_8epilogue10collective18CollectiveEpilogueINS1B_23Sm100TmaWarpSpecializedILi3ELi2ELi16ELb1ELb0EEEJSG_NS5_IJNSR_ISE_SB_EENSR_ISF_SB_EEEEEfSH_fSH_NS1B_6fusion15FusionCallbacksIS1F_NS1J_17LinearCombinationIffffLNS_15FloatRoundStyleE2EEESG_S1I_JEEENS4_5SM1004TMEM4LOAD26SM100_TMEM_LOAD_16dp128b8xESY_S18_NS4_17SM75_U32x4_LDSM_NENS4_14SM90_TMA_STOREES18_NS4_17SM90_U32x4_STSM_NENS4_39AutoVectorizingCopyWithAssumedAlignmentILi128EEEEEEvvEEEEvNT_6ParamsE --------------------------
	.section	.nv.info._ZN7cutlass13device_kernelINS_4gemm6kernel13GemmUniversalIN4cute5tupleIJiiiiEEENS1_10collective13CollectiveMmaINS1_35MainloopSm100TmaUmmaWarpSpecializedILi12ELi2ELi4ENS5_IJNS4_1CILi1EEESB_SB_EEEEENS5_IJNSA_ILi64EEESE_NSA_ILi32EEEEEEfNS5_IJlSB_lEEEfSH_NS4_8TiledMMAINS4_8MMA_AtomIJNS4_17SM100_MMA_TF32_SSINS_10tfloat32_tESL_fLi64ELi64ELNS4_4UMMA5MajorE0ELSN_0ELNSM_7ScaleInE0ELSO_0EEEEEENS4_6LayoutISC_NS5_IJNSA_ILi0EEESS_SS_EEEEENS5_IJNS4_10UnderscoreESV_SV_EEEEENS4_13SM90_TMA_LOADENS4_14ComposedLayoutINS4_7SwizzleILi3ELi4ELi3EEENS4_18smem_ptr_flag_bitsILi32EEENSR_INS5_IJNSA_ILi8EEESF_EEENS5_IJSF_SB_EEEEEEEvNS4_8identityESY_S18_vS19_EENS_8epilogue10collective18CollectiveEpilogueINS1B_23Sm100TmaWarpSpecializedILi3ELi2ELi16ELb1ELb0EEEJSG_NS5_IJNSR_ISE_SB_EENSR_ISF_SB_EEEEEfSH_fSH_NS1B_6fusion15FusionCallbacksIS1F_NS1J_17LinearCombinationIffffLNS_15FloatRoundStyleE2EEESG_S1I_JEEENS4_5SM1004TMEM4LOAD26SM100_TMEM_LOAD_16dp128b8xESY_S18_NS4_17SM75_U32x4_LDSM_NENS4_14SM90_TMA_STOREES18_NS4_17SM90_U32x4_STSM_NENS4_39AutoVectorizingCopyWithAssumedAlignmentILi128EEEEEEvvEEEEvNT_6ParamsE,"",@"SHT_CUDA_INFO"
	.sectionflags	@""
	.align	4


	//----- nvinfo : EIATTR_CUDA_API_VERSION
	.align		4
        /*0000*/ 	.byte	0x04, 0x37
        /*0002*/ 	.short	(.L_31 - .L_30)
.L_30:
        /*0004*/ 	.word	0x00000082


	//----- nvinfo : EIATTR_KPARAM_INFO
	.align		4
.L_31:
        /*0008*/ 	.byte	0x04, 0x17
        /*000a*/ 	.short	(.L_33 - .L_32)
.L_32:
        /*000c*/ 	.word	0x00000000
        /*0010*/ 	.short	0x0000
        /*0012*/ 	.short	0x0000
        /*0014*/ 	.byte	0x00, 0xf0, 0x01, 0x20


	//----- nvinfo : EIATTR_AT_ENTRY_FRAGMENTS
	.align		4
.L_33:
        /*0018*/ 	.byte	0x04, 0x4f
        /*001a*/ 	.short	(.L_35 - .L_34)


	//   ....[0]....
.L_34:
        /*001c*/ 	.word	0x00000006


	//----- nvinfo : EIATTR_RESERVED_SMEM_USED
	.align		4
.L_35:
        /*0020*/ 	.byte	0x01, 0x41
	.zero		2


	//----- nvinfo : EIATTR_SPARSE_MMA_MASK
	.align		4
        /*0024*/ 	.byte	0x03, 0x50
        /*0026*/ 	.short	0x0000


	//----- nvinfo : EIATTR_TCGEN05_1CTA_USED
	.align		4
        /*0028*/ 	.byte	0x01, 0x51
	.zero		2


	//----- nvinfo : EIATTR_MAXREG_COUNT
	.align		4
        /*002c*/ 	.byte	0x03, 0x1b
        /*002e*/ 	.short	0x00ff


	//----- nvinfo : EIATTR_NUM_BARRIERS
	.align		4
        /*0030*/ 	.byte	0x02, 0x4c
        /*0032*/ 	.byte	0x07
	.zero		1


	//----- nvinfo : EIATTR_EXTERNS
	.align		4
        /*0034*/ 	.byte	0x04, 0x0f
        /*0036*/ 	.short	(.L_37 - .L_36)


	//   ....[0]....
	.align		4
.L_36:
        /*0038*/ 	.word	index@(__assertfail)


	//----- nvinfo : EIATTR_MERCURY_ISA_VERSION
	.align		4
.L_37:
        /*003c*/ 	.byte	0x03, 0x5f
        /*003e*/ 	.short	0x0101


	//----- nvinfo : EIATTR_INT_WARP_WIDE_INSTR_OFFSETS
	.align		4
        /*0040*/ 	.byte	0x04, 0x31
        /*0042*/ 	.short	(.L_39 - .L_38)


	//   ....[0]....
.L_38:
        /*0044*/ 	.word	0x00001ed0


	//   ....[1]....
        /*0048*/ 	.word	0x00003df0


	//   ....[2]....
        /*004c*/ 	.word	0x00003e20


	//   ....[3]....
        /*0050*/ 	.word	0x00003e70


	//   ....[4]....
        /*0054*/ 	.word	0x00004750


	//   ....[5]....
        /*0058*/ 	.word	0x00004770


	//   ....[6]....
        /*005c*/ 	.word	0x00004a40


	//   ....[7]....
        /*0060*/ 	.word	0x00004b70


	//----- nvinfo : EIATTR_COOP_GROUP_MASK_REGIDS
	.align		4
.L_39:
        /*0064*/ 	.byte	0x04, 0x29
        /*0066*/ 	.short	(.L_41 - .L_40)


	//   ....[0]....
.L_40:
        /*0068*/ 	.word	0xffffffff


	//   ....[1]....
        /*006c*/ 	.word	0xffffffff


	//   ....[2]....
        /*0070*/ 	.word	0xffffffff


	//   ....[3]....
        /*0074*/ 	.word	0xffffffff


	//   ....[4]....
        /*0078*/ 	.word	0xffffffff


	//   ....[5]....
        /*007c*/ 	.word	0xffffffff


	//   ....[6]....
        /*0080*/ 	.word	0xffffffff


	//   ....[7]....
        /*0084*/ 	.word	0xffffffff


	//   ....[8]....
        /*0088*/ 	.word	0xffffffff


	//   ....[9]....
        /*008c*/ 	.word	0xffffffff


	//   ....[10]....
        /*0090*/ 	.word	0xffffffff


	//   ....[11]....
        /*0094*/ 	.word	0xffffffff


	//   ....[12]....
        /*0098*/ 	.word	0xffffffff


	//----- nvinfo : EIATTR_COOP_GROUP_INSTR_OFFSETS
	.align		4
.L_41:
        /*009c*/ 	.byte	0x04, 0x28
        /*009e*/ 	.short	(.L_43 - .L_42)


	//   ....[0]....
.L_42:
        /*00a0*/ 	.word	0x00000090


	//   ....[1]....
        /*00a4*/ 	.word	0x000004d0


	//   ....[2]....
        /*00a8*/ 	.word	0x00000770


	//   ....[3]....
        /*00ac*/ 	.word	0x000008f0


	//   ....[4]....
        /*00b0*/ 	.word	0x000009f0


	//   ....[5]....
        /*00b4*/ 	.word	0x00000b60


	//   ....[6]....
        /*00b8*/ 	.word	0x00000d00


	//   ....[7]....
        /*00bc*/ 	.word	0x00001db0


	//   ....[8]....
        /*00c0*/ 	.word	0x00003010


	//   ....[9]....
        /*00c4*/ 	.word	0x00003220


	//   ....[10]....
        /*00c8*/ 	.word	0x00003250


	//   ....[11]....
        /*00cc*/ 	.word	0x00003ce0


	//   ....[12]....
        /*00d0*/ 	.word	0x00003f10


	//----- nvinfo : EIATTR_VRC_CTA_INIT_COUNT
	.align		4
.L_43:
        /*00d4*/ 	.byte	0x02, 0x4a
        /*00d6*/ 	.byte	0x80
	.zero		1


	//----- nvinfo : EIATTR_SYSCALL_OFFSETS
	.align		4
        /*00d8*/ 	.byte	0x04, 0x46
        /*00da*/ 	.short	(.L_45 - .L_44)


	//   ....[0]....
.L_44:
        /*00dc*/ 	.word	0x00005760


	//   ....[1]....
        /*00e0*/ 	.word	0x00005850


	//   ....[2]....
        /*00e4*/ 	.word	0x00006110


	//   ....[3]....
        /*00e8*/ 	.word	0x00006960


	//----- nvinfo : EIATTR_MBARRIER_INSTR_OFFSETS
	.align		4
.L_45:
        /*00ec*/ 	.byte	0x04, 0x39
        /*00ee*/ 	.short	(.L_47 - .L_46)


	//   ....[0]....
.L_46:
        /*00f0*/ 	.word	0x000005d0
        /*00f4*/ 	.word	0x000000ff
        /*00f8*/ 	.word	0x00000000
        /*00fc*/ 	.short	0x0100
        /*00fe*/ 	.byte	0x05
	.zero		1


	//   ....[1]....
        /*0100*/ 	.word	0x000005e0
        /*0104*/ 	.word	0x000000ff
        /*0108*/ 	.word	0x00000060
        /*010c*/ 	.short	0x0100
        /*010e*/ 	.byte	0x05
	.zero		1


	//   ....[2]....
        /*0110*/ 	.word	0x000005f0
        /*0114*/ 	.word	0x000000ff
        /*0118*/ 	.word	0x00000008
        /*011c*/ 	.short	0x0100
        /*011e*/ 	.byte	0x05
	.zero		1


	//   ....[3]....
        /*0120*/ 	.word	0x00000600
        /*0124*/ 	.word	0x000000ff
        /*0128*/ 	.word	0x00000068
        /*012c*/ 	.short	0x0100
        /*012e*/ 	.byte	0x05
	.zero		1


	//   ....[4]....
        /*0130*/ 	.word	0x00000610
        /*0134*/ 	.word	0x000000ff
        /*0138*/ 	.word	0x00000010
        /*013c*/ 	.short	0x0100
        /*013e*/ 	.byte	0x05
	.zero		1


	//   ....[5]....
        /*0140*/ 	.word	0x00000620
        /*0144*/ 	.word	0x000000ff
        /*0148*/ 	.word	0x00000070
        /*014c*/ 	.short	0x0100
        /*014e*/ 	.byte	0x05
	.zero		1


	//   ....[6]....
        /*0150*/ 	.word	0x00000630
        /*0154*/ 	.word	0x000000ff
        /*0158*/ 	.word	0x00000018
        /*015c*/ 	.short	0x0100
        /*015e*/ 	.byte	0x05
	.zero		1


	//   ....[7]....
        /*0160*/ 	.word	0x00000640
        /*0164*/ 	.word	0x000000ff
        /*0168*/ 	.word	0x00000078
        /*016c*/ 	.short	0x0100
        /*016e*/ 	.byte	0x05
	.zero		1


	//   ....[8]....
        /*0170*/ 	.word	0x00000650
        /*0174*/ 	.word	0x000000ff
        /*0178*/ 	.word	0x00000020
        /*017c*/ 	.short	0x0100
        /*017e*/ 	.byte	0x05
	.zero		1


	//   ....[9]....
        /*0180*/ 	.word	0x00000660
        /*0184*/ 	.word	0x000000ff
        /*0188*/ 	.word	0x00000080
        /*018c*/ 	.short	0x0100
        /*018e*/ 	.byte	0x05
	.zero		1


	//   ....[10]....
        /*0190*/ 	.word	0x00000670
        /*0194*/ 	.word	0x000000ff
        /*0198*/ 	.word	0x00000028
        /*019c*/ 	.short	0x0100
        /*019e*/ 	.byte	0x05
	.zero		1


	//   ....[11]....
        /*01a0*/ 	.word	0x00000680
        /*01a4*/ 	.word	0x000000ff
        /*01a8*/ 	.word	0x00000088
        /*01ac*/ 	.short	0x0100
        /*01ae*/ 	.byte	0x05
	.zero		1


	//   ....[12]....
        /*01b0*/ 	.word	0x00000690
        /*01b4*/ 	.word	0x000000ff
        /*01b8*/ 	.word	0x00000030
        /*01bc*/ 	.short	0x0100
        /*01be*/ 	.byte	0x05
	.zero		1


	//   ....[13]....
        /*01c0*/ 	.word	0x000006a0
        /*01c4*/ 	.word	0x000000ff
        /*01c8*/ 	.word	0x00000090
        /*01cc*/ 	.short	0x0100
        /*01ce*/ 	.byte	0x05
	.zero		1


	//   ....[14]....
        /*01d0*/ 	.word	0x000006b0
        /*01d4*/ 	.word	0x000000ff
        /*01d8*/ 	.word	0x00000038
        /*01dc*/ 	.short	0x0100
        /*01de*/ 	.byte	0x05
	.zero		1


	//   ....[15]....
        /*01e0*/ 	.word	0x000006c0
        /*01e4*/ 	.word	0x000000ff
        /*01e8*/ 	.word	0x00000098
        /*01ec*/ 	.short	0x0100
        /*01ee*/ 	.byte	0x05
	.zero		1


	//   ....[16]....
        /*01f0*/ 	.word	0x000006d0
        /*01f4*/ 	.word	0x000000ff
        /*01f8*/ 	.word	0x00000040
        /*01fc*/ 	.short	0x0100
        /*01fe*/ 	.byte	0x05
	.zero		1


	//   ....[17]....
        /*0200*/ 	.word	0x000006e0
        /*0204*/ 	.word	0x000000ff
        /*0208*/ 	.word	0x000000a0
        /*020c*/ 	.short	0x0100
        /*020e*/ 	.byte	0x05
	.zero		1


	//   ....[18]....
        /*0210*/ 	.word	0x000006f0
        /*0214*/ 	.word	0x000000ff
        /*0218*/ 	.word	0x00000048
        /*021c*/ 	.short	0x0100
        /*021e*/ 	.byte	0x05
	.zero		1


	//   ....[19]....
        /*0220*/ 	.word	0x00000700
        /*0224*/ 	.word	0x000000ff
        /*0228*/ 	.word	0x000000a8
        /*022c*/ 	.short	0x0100
        /*022e*/ 	.byte	0x05
	.zero		1


	//   ....[20]....
        /*0230*/ 	.word	0x00000710
        /*0234*/ 	.word	0x000000ff
        /*0238*/ 	.word	0x00000050
        /*023c*/ 	.short	0x0100
        /*023e*/ 	.byte	0x05
	.zero		1


	//   ....[21]....
        /*0240*/ 	.word	0x00000720
        /*0244*/ 	.word	0x000000ff
        /*0248*/ 	.word	0x000000b0
        /*024c*/ 	.short	0x0100
        /*024e*/ 	.byte	0x05
	.zero		1


	//   ....[22]....
        /*0250*/ 	.word	0x00000730
        /*0254*/ 	.word	0x000000ff
        /*0258*/ 	.word	0x00000058
        /*025c*/ 	.short	0x0100
        /*025e*/ 	.byte	0x05
	.zero		1


	//   ....[23]....
        /*0260*/ 	.word	0x00000740
        /*0264*/ 	.word	0x000000ff
        /*0268*/ 	.word	0x000000b8
        /*026c*/ 	.short	0x0100
        /*026e*/ 	.byte	0x05
	.zero		1


	//   ....[24]....
        /*0270*/ 	.word	0x00000880
        /*0274*/ 	.word	0x000000ff
        /*0278*/ 	.word	0x000000c0
        /*027c*/ 	.short	0x0100
        /*027e*/ 	.byte	0x07
	.zero		1


	//   ....[25]....
        /*0280*/ 	.word	0x00000890
        /*0284*/ 	.word	0x000000ff
        /*0288*/ 	.word	0x000000d8
        /*028c*/ 	.short	0x0100
        /*028e*/ 	.byte	0x07
	.zero		1


	//   ....[26]....
        /*0290*/ 	.word	0x000008a0
        /*0294*/ 	.word	0x000000ff
        /*0298*/ 	.word	0x000000c8
        /*029c*/ 	.short	0x0100
        /*029e*/ 	.byte	0x07
	.zero		1


	//   ....[27]....
        /*02a0*/ 	.word	0x000008b0
        /*02a4*/ 	.word	0x000000ff
        /*02a8*/ 	.word	0x000000e0
        /*02ac*/ 	.short	0x0100
        /*02ae*/ 	.byte	0x07
	.zero		1


	//   ....[28]....
        /*02b0*/ 	.word	0x000008c0
        /*02b4*/ 	.word	0x000000ff
        /*02b8*/ 	.word	0x000000d0
        /*02bc*/ 	.short	0x0100
        /*02be*/ 	.byte	0x07
	.zero		1


	//   ....[29]....
        /*02c0*/ 	.word	0x000008d0
        /*02c4*/ 	.word	0x000000ff
        /*02c8*/ 	.word	0x000000e8
        /*02cc*/ 	.short	0x0100
        /*02ce*/ 	.byte	0x07
	.zero		1


	//   ....[30]....
        /*02d0*/ 	.word	0x000009c0
        /*02d4*/ 	.word	0x000000ff
        /*02d8*/ 	.word	0x000000f0
        /*02dc*/ 	.short	0x0100
        /*02de*/ 	.byte	0x05
	.zero		1


	//   ....[31]....
        /*02e0*/ 	.word	0x000009d0
        /*02e4*/ 	.word	0x000000ff
        /*02e8*/ 	.word	0x000000f8
        /*02ec*/ 	.short	0x0100
        /*02ee*/ 	.byte	0x05
	.zero		1


	//   ....[32]....
        /*02f0*/ 	.word	0x00000b10
        /*02f4*/ 	.word	0x000000ff
        /*02f8*/ 	.word	0x00000100
        /*02fc*/ 	.short	0x0100
        /*02fe*/ 	.byte	0x05
	.zero		1


	//   ....[33]....
        /*0300*/ 	.word	0x00000b20
        /*0304*/ 	.word	0x000000ff
        /*0308*/ 	.word	0x00000110
        /*030c*/ 	.short	0x0100
        /*030e*/ 	.byte	0x05
	.zero		1


	//   ....[34]....
        /*0310*/ 	.word	0x00000b30
        /*0314*/ 	.word	0x000000ff
        /*0318*/ 	.word	0x00000108
        /*031c*/ 	.short	0x0100
        /*031e*/ 	.byte	0x05
	.zero		1


	//   ....[35]....
        /*0320*/ 	.word	0x00000b40
        /*0324*/ 	.word	0x000000ff
        /*0328*/ 	.word	0x00000118
        /*032c*/ 	.short	0x0100
        /*032e*/ 	.byte	0x05
	.zero		1


	//   ....[36]....
        /*0330*/ 	.word	0x00000c70
        /*0334*/ 	.word	0x000000ff
        /*0338*/ 	.word	0x00000120
        /*033c*/ 	.short	0x0100
        /*033e*/ 	.byte	0x07
	.zero		1


	//   ....[37]....
        /*0340*/ 	.word	0x00000c80
        /*0344*/ 	.word	0x000000ff
        /*0348*/ 	.word	0x00000140
        /*034c*/ 	.short	0x0100
        /*034e*/ 	.byte	0x07
	.zero		1


	//   ....[38]....
        /*0350*/ 	.word	0x00000c90
        /*0354*/ 	.word	0x000000ff
        /*0358*/ 	.word	0x00000128
        /*035c*/ 	.short	0x0100
        /*035e*/ 	.byte	0x07
	.zero		1


	//   ....[39]....
        /*0360*/ 	.word	0x00000ca0
        /*0364*/ 	.word	0x000000ff
        /*0368*/ 	.word	0x00000148
        /*036c*/ 	.short	0x0100
        /*036e*/ 	.byte	0x07
	.zero		1


	//   ....[40]....
        /*0370*/ 	.word	0x00000cb0
        /*0374*/ 	.word	0x000000ff
        /*0378*/ 	.word	0x00000130
        /*037c*/ 	.short	0x0100
        /*037e*/ 	.byte	0x07
	.zero		1


	//   ....[41]....
        /*0380*/ 	.word	0x00000cc0
        /*0384*/ 	.word	0x000000ff
        /*0388*/ 	.word	0x00000150
        /*038c*/ 	.short	0x0100
        /*038e*/ 	.byte	0x07
	.zero		1


	//   ....[42]....
        /*0390*/ 	.word	0x00000cd0
        /*0394*/ 	.word	0x000000ff
        /*0398*/ 	.word	0x00000138
        /*039c*/ 	.short	0x0100
        /*039e*/ 	.byte	0x07
	.zero		1


	//   ....[43]....
        /*03a0*/ 	.word	0x00000ce0
        /*03a4*/ 	.word	0x000000ff
        /*03a8*/ 	.word	0x00000158
        /*03ac*/ 	.short	0x0100
        /*03ae*/ 	.byte	0x07
	.zero		1


	//   ....[44]....
        /*03b0*/ 	.word	0x00000dd0
        /*03b4*/ 	.word	0x000000ff
        /*03b8*/ 	.word	0x00000160
        /*03bc*/ 	.short	0x0100
        /*03be*/ 	.byte	0x05
	.zero		1


	//   ....[45]....
        /*03c0*/ 	.word	0x00000de0
        /*03c4*/ 	.word	0x000000ff
        /*03c8*/ 	.word	0x00000170
        /*03cc*/ 	.short	0x0100
        /*03ce*/ 	.byte	0x05
	.zero		1


	//   ....[46]....
        /*03d0*/ 	.word	0x00000df0
        /*03d4*/ 	.word	0x000000ff
        /*03d8*/ 	.word	0x00000168
        /*03dc*/ 	.short	0x0100
        /*03de*/ 	.byte	0x05
	.zero		1


	//   ....[47]....
        /*03e0*/ 	.word	0x00000e00
        /*03e4*/ 	.word	0x000000ff
        /*03e8*/ 	.word	0x00000178
        /*03ec*/ 	.short	0x0100
        /*03ee*/ 	.byte	0x05
	.zero		1


	//   ....[48]....
        /*03f0*/ 	.word	0x000016d0
        /*03f4*/ 	.word	0x00000002
        /*03f8*/ 	.word	0x00000170
        /*03fc*/ 	.short	0x010a
        /*03fe*/ 	.byte	0xff
	.zero		1


	//   ....[49]....
        /*0400*/ 	.word	0x00001700
        /*0404*/ 	.word	0x00000002
        /*0408*/ 	.word	0x00000160
        /*040c*/ 	.short	0x0101
        /*040e*/ 	.byte	0xff
	.zero		1


	//   ....[50]....
        /*0410*/ 	.word	0x000017d0
        /*0414*/ 	.word	0x000000ff
        /*0418*/ 	.word	0x00000060
        /*041c*/ 	.short	0x010a
        /*041e*/ 	.byte	0x08
	.zero		1


	//   ....[51]....
        /*0420*/ 	.word	0x00001870
        /*0424*/ 	.word	0x000000ff
        /*0428*/ 	.word	0x00000060
        /*042c*/ 	.short	0x010a
        /*042e*/ 	.byte	0x21
	.zero		1


	//   ....[52]....
        /*0430*/ 	.word	0x000019d0
        /*0434*/ 	.word	0x000000ff
        /*0438*/ 	.word	0x00000060
        /*043c*/ 	.short	0x010a
        /*043e*/ 	.byte	0x08
	.zero		1


	//   ....[53]....
        /*0440*/ 	.word	0x00001ac0
        /*0444*/ 	.word	0x000000ff
        /*0448*/ 	.word	0x000000f8
        /*044c*/ 	.short	0x0101
        /*044e*/ 	.byte	0x04
	.zero		1


	//   ....[54]....
        /*0450*/ 	.word	0x00001ae0
        /*0454*/ 	.word	0x000000ff
        /*0458*/ 	.word	0x00000060
        /*045c*/ 	.short	0x010a
        /*045e*/ 	.byte	0x08
	.zero		1


	//   ....[55]....
        /*0460*/ 	.word	0x00001b60
        /*0464*/ 	.word	0x000000ff
        /*0468*/ 	.word	0x00000060
        /*046c*/ 	.short	0x010a
        /*046e*/ 	.byte	0x11
	.zero		1


	//   ....[56]....
        /*0470*/ 	.word	0x00001cc0
        /*0474*/ 	.word	0x000000ff
        /*0478*/ 	.word	0x00000060
        /*047c*/ 	.short	0x010a
        /*047e*/ 	.byte	0x08
	.zero		1


	//   ....[57]....
        /*0480*/ 	.word	0x00001de0
        /*0484*/ 	.word	0x00000002
        /*0488*/ 	.word	0x00000100
        /*048c*/ 	.short	0x010a
        /*048e*/ 	.byte	0xff
	.zero		1


	//   ....[58]....
        /*0490*/ 	.word	0x00001ea0
        /*0494*/ 	.word	0x00000002
        /*0498*/ 	.word	0x00000000
        /*049c*/ 	.short	0x0101
        /*049e*/ 	.byte	0xff
	.zero		1


	//   ....[59]....
        /*04a0*/ 	.word	0x00002400
        /*04a4*/ 	.word	0x000000ff
        /*04a8*/ 	.word	0x00000000
        /*04ac*/ 	.short	0x010a
        /*04ae*/ 	.byte	0x05
	.zero		1


	//   ....[60]....
        /*04b0*/ 	.word	0x00002490
        /*04b4*/ 	.word	0x000000ff
        /*04b8*/ 	.word	0x00000000
        /*04bc*/ 	.short	0x010a
        /*04be*/ 	.byte	0x05
	.zero		1


	//   ....[61]....
        /*04c0*/ 	.word	0x00002520
        /*04c4*/ 	.word	0x000000ff
        /*04c8*/ 	.word	0x00000000
        /*04cc*/ 	.short	0x010a
        /*04ce*/ 	.byte	0x05
	.zero		1


	//   ....[62]....
        /*04d0*/ 	.word	0x000025b0
        /*04d4*/ 	.word	0x000000ff
        /*04d8*/ 	.word	0x00000000
        /*04dc*/ 	.short	0x010a
        /*04de*/ 	.byte	0x05
	.zero		1


	//   ....[63]....
        /*04e0*/ 	.word	0x00002640
        /*04e4*/ 	.word	0x000000ff
        /*04e8*/ 	.word	0x00000000
        /*04ec*/ 	.short	0x010a
        /*04ee*/ 	.byte	0x05
	.zero		1


	//   ....[64]....
        /*04f0*/ 	.word	0x000026d0
        /*04f4*/ 	.word	0x000000ff
        /*04f8*/ 	.word	0x00000000
        /*04fc*/ 	.short	0x010a
        /*04fe*/ 	.byte	0x05
	.zero		1


	//   ....[65]....
        /*0500*/ 	.word	0x00002760
        /*0504*/ 	.word	0x000000ff
        /*0508*/ 	.word	0x00000000
        /*050c*/ 	.short	0x010a
        /*050e*/ 	.byte	0x05
	.zero		1


	//   ....[66]....
        /*0510*/ 	.word	0x000027f0
        /*0514*/ 	.word	0x000000ff
        /*0518*/ 	.word	0x00000000
        /*051c*/ 	.short	0x010a
        /*051e*/ 	.byte	0x05
	.zero		1


	//   ....[67]....
        /*0520*/ 	.word	0x00002880
        /*0524*/ 	.word	0x000000ff
        /*0528*/ 	.word	0x00000000
        /*052c*/ 	.short	0x010a
        /*052e*/ 	.byte	0x05
	.zero		1


	//   ....[68]....
        /*0530*/ 	.word	0x00002910
        /*0534*/ 	.word	0x000000ff
        /*0538*/ 	.word	0x00000000
        /*053c*/ 	.short	0x010a
        /*053e*/ 	.byte	0x05
	.zero		1


	//   ....[69]....
        /*0540*/ 	.word	0x000029a0
        /*0544*/ 	.word	0x000000ff
        /*0548*/ 	.word	0x00000000
        /*054c*/ 	.short	0x010a
        /*054e*/ 	.byte	0x05
	.zero		1


	//   ....[70]....
        /*0550*/ 	.word	0x00002a40
        /*0554*/ 	.word	0x00000000
        /*0558*/ 	.word	0x00000000
        /*055c*/ 	.short	0x010a
        /*055e*/ 	.byte	0xff
	.zero		1


	//   ....[71]....
        /*0560*/ 	.word	0x00002b60
        /*0564*/ 	.word	0x00000000
        /*0568*/ 	.word	0x00000160
        /*056c*/ 	.short	0x010a
        /*056e*/ 	.byte	0xff
	.zero		1


	//   ....[72]....
        /*0570*/ 	.word	0x00002bd0
        /*0574*/ 	.word	0x00000000
        /*0578*/ 	.word	0x00000000
        /*057c*/ 	.short	0x0101
        /*057e*/ 	.byte	0xff
	.zero		1


	//   ....[73]....
        /*0580*/ 	.word	0x00002bf0
        /*0584*/ 	.word	0x000000ff
        /*0588*/ 	.word	0x00000110
        /*058c*/ 	.short	0x010a
        /*058e*/ 	.byte	0x05
	.zero		1


	//   ....[74]....
        /*0590*/ 	.word	0x00002d10
        /*0594*/ 	.word	0x00000000
        /*0598*/ 	.word	0x00000100
        /*059c*/ 	.short	0x010a
        /*059e*/ 	.byte	0xff
	.zero		1


	//   ....[75]....
        /*05a0*/ 	.word	0x00002e10
        /*05a4*/ 	.word	0x00000000
        /*05a8*/ 	.word	0x00000000
        /*05ac*/ 	.short	0x0101
        /*05ae*/ 	.byte	0xff
	.zero		1


	//   ....[76]....
        /*05b0*/ 	.word	0x00002ea0
        /*05b4*/ 	.word	0x000000ff
        /*05b8*/ 	.word	0x00000110
        /*05bc*/ 	.short	0x0106
        /*05be*/ 	.byte	0x05
	.zero		1


	//   ....[77]....
        /*05c0*/ 	.word	0x00002ec0
        /*05c4*/ 	.word	0x000000ff
        /*05c8*/ 	.word	0x00000110
        /*05cc*/ 	.short	0x010a
        /*05ce*/ 	.byte	0x05
	.zero		1


	//   ....[78]....
        /*05d0*/ 	.word	0x00002f50
        /*05d4*/ 	.word	0x000000ff
        /*05d8*/ 	.word	0x00000110
        /*05dc*/ 	.short	0x0106
        /*05de*/ 	.byte	0x04
	.zero		1


	//   ....[79]....
        /*05e0*/ 	.word	0x00002f90
        /*05e4*/ 	.word	0x00000000
        /*05e8*/ 	.word	0x00000110
        /*05ec*/ 	.short	0x010a
        /*05ee*/ 	.byte	0xff
	.zero		1


	//   ....[80]....
        /*05f0*/ 	.word	0x000034d0
        /*05f4*/ 	.word	0x00000000
        /*05f8*/ 	.word	0x00000100
        /*05fc*/ 	.short	0x010a
        /*05fe*/ 	.byte	0xff
	.zero		1


	//   ....[81]....
        /*0600*/ 	.word	0x000035d0
        /*0604*/ 	.word	0x00000003
        /*0608*/ 	.word	0x00000000
        /*060c*/ 	.short	0x0101
        /*060e*/ 	.byte	0xff
	.zero		1


	//   ....[82]....
        /*0610*/ 	.word	0x000035e0
        /*0614*/ 	.word	0x000000ff
        /*0618*/ 	.word	0x00000000
        /*061c*/ 	.short	0x010a
        /*061e*/ 	.byte	0x06
	.zero		1


	//   ....[83]....
        /*0620*/ 	.word	0x00003660
        /*0624*/ 	.word	0x000000ff
        /*0628*/ 	.word	0x00000140
        /*062c*/ 	.short	0x010a
        /*062e*/ 	.byte	0x07
	.zero		1


	//   ....[84]....
        /*0630*/ 	.word	0x00003740
        /*0634*/ 	.word	0x000000ff
        /*0638*/ 	.word	0x00000000
        /*063c*/ 	.short	0x010a
        /*063e*/ 	.byte	0x06
	.zero		1


	//   ....[85]....
        /*0640*/ 	.word	0x00003870
        /*0644*/ 	.word	0x000000ff
        /*0648*/ 	.word	0x00000000
        /*064c*/ 	.short	0x010a
        /*064e*/ 	.byte	0x1a
	.zero		1


	//   ....[86]....
        /*0650*/ 	.word	0x00003b10
        /*0654*/ 	.word	0x000000ff
        /*0658*/ 	.word	0x00000000
        /*065c*/ 	.short	0x010a
        /*065e*/ 	.byte	0x06
	.zero		1


	//   ....[87]....
        /*0660*/ 	.word	0x00003ba0
        /*0664*/ 	.word	0x000000ff
        /*0668*/ 	.word	0x00000000
        /*066c*/ 	.short	0x010a
        /*066e*/ 	.byte	0x06
	.zero		1


	//   ....[88]....
        /*0670*/ 	.word	0x00003c30
        /*0674*/ 	.word	0x000000ff
        /*0678*/ 	.word	0x00000000
        /*067c*/ 	.short	0x010a
        /*067e*/ 	.byte	0x06
	.zero		1


	//   ....[89]....
        /*0680*/ 	.word	0x00003cc0
        /*0684*/ 	.word	0x000000ff
        /*0688*/ 	.word	0x00000000
        /*068c*/ 	.short	0x010a
        /*068e*/ 	.byte	0x07
	.zero		1


	//   ....[90]....
        /*0690*/ 	.word	0x000040f0
        /*0694*/ 	.word	0x00000000
        /*0698*/ 	.word	0x00000100
        /*069c*/ 	.short	0x010a
        /*069e*/ 	.byte	0xff
	.zero		1


	//   ....[91]....
        /*06a0*/ 	.word	0x000041b0
        /*06a4*/ 	.word	0x00000000
        /*06a8*/ 	.word	0x00000000
        /*06ac*/ 	.short	0x0101
        /*06ae*/ 	.byte	0xff
	.zero		1


	//   ....[92]....
        /*06b0*/ 	.word	0x000044d0
        /*06b4*/ 	.word	0x000000ff
        /*06b8*/ 	.word	0x000000f8
        /*06bc*/ 	.short	0x010a
        /*06be*/ 	.byte	0x07
	.zero		1


	//   ....[93]....
        /*06c0*/ 	.word	0x000046f0
        /*06c4*/ 	.word	0x000000ff
        /*06c8*/ 	.word	0x000000d8
        /*06cc*/ 	.short	0x010a
        /*06ce*/ 	.byte	0x0f
	.zero		1


	//   ....[94]....
        /*06d0*/ 	.word	0x000048f0
        /*06d4*/ 	.word	0x000000ff
        /*06d8*/ 	.word	0x000000c0
        /*06dc*/ 	.short	0x010b
        /*06de*/ 	.byte	0x0f
	.zero		1


	//   ....[95]....
        /*06e0*/ 	.word	0x00004940
        /*06e4*/ 	.word	0x000000ff
        /*06e8*/ 	.word	0x00000000
        /*06ec*/ 	.short	0x0101
        /*06ee*/ 	.byte	0x10
	.zero		1


	//   ....[96]....
        /*06f0*/ 	.word	0x00004980
        /*06f4*/ 	.word	0x000000ff
        /*06f8*/ 	.word	0x000000d8
        /*06fc*/ 	.short	0x010a
        /*06fe*/ 	.byte	0x0d
	.zero		1


	//   ....[97]....
        /*0700*/ 	.word	0x00004bc0
        /*0704*/ 	.word	0x000000ff
        /*0708*/ 	.word	0x000000c0
        /*070c*/ 	.short	0x010b
        /*070e*/ 	.byte	0x0d
	.zero		1


	//   ....[98]....
        /*0710*/ 	.word	0x00004c30
        /*0714*/ 	.word	0x000000ff
        /*0718*/ 	.word	0x00000000
        /*071c*/ 	.short	0x0101
        /*071e*/ 	.byte	0x0f
	.zero		1


	//   ....[99]....
        /*0720*/ 	.word	0x00004c80
        /*0724*/ 	.word	0x000000ff
        /*0728*/ 	.word	0x00000000
        /*072c*/ 	.short	0x010a
        /*072e*/ 	.byte	0x04
	.zero		1


	//   ....[100]....
        /*0730*/ 	.word	0x00004d10
        /*0734*/ 	.word	0x000000ff
        /*0738*/ 	.word	0x00000000
        /*073c*/ 	.short	0x010a
        /*073e*/ 	.byte	0x04
	.zero		1


	//   ....[101]....
        /*0740*/ 	.word	0x00004db0
        /*0744*/ 	.word	0x00000000
        /*0748*/ 	.word	0x00000000
        /*074c*/ 	.short	0x010a
        /*074e*/ 	.byte	0xff
	.zero		1


	//   ....[102]....
        /*0750*/ 	.word	0x00005130
        /*0754*/ 	.word	0x00000000
        /*0758*/ 	.word	0x00000100
        /*075c*/ 	.short	0x010a
        /*075e*/ 	.byte	0xff
	.zero		1


	//   ....[103]....
        /*0760*/ 	.word	0x00005240
        /*0764*/ 	.word	0x00000000
        /*0768*/ 	.word	0x00000000
        /*076c*/ 	.short	0x0101
        /*076e*/ 	.byte	0xff
	.zero		1


	//   ....[104]....
        /*0770*/ 	.word	0x00005c90
        /*0774*/ 	.word	0x00000002
        /*0778*/ 	.word	0x000000c0
        /*077c*/ 	.short	0x010a
        /*077e*/ 	.byte	0xff
	.zero		1


	//   ....[105]....
        /*0780*/ 	.word	0x00005cd0
        /*0784*/ 	.word	0x00000052
        /*0788*/ 	.word	0x00000120
        /*078c*/ 	.short	0x010a
        /*078e*/ 	.byte	0xff
	.zero		1


	//   ....[106]....
        /*0790*/ 	.word	0x00005dc0
        /*0794*/ 	.word	0x00000002
        /*0798*/ 	.word	0x000000c0
        /*079c*/ 	.short	0x010a
        /*079e*/ 	.byte	0xff
	.zero		1


	//   ....[107]....
        /*07a0*/ 	.word	0x00005ff0
        /*07a4*/ 	.word	0x00000052
        /*07a8*/ 	.word	0x00000120
        /*07ac*/ 	.short	0x010a
        /*07ae*/ 	.byte	0xff
	.zero		1


	//   ....[108]....
        /*07b0*/ 	.word	0x00006680
        /*07b4*/ 	.word	0x00000000
        /*07b8*/ 	.word	0x00000000
        /*07bc*/ 	.short	0x0101
        /*07be*/ 	.byte	0xff
	.zero		1


	//   ....[109]....
        /*07c0*/ 	.word	0x00006690
        /*07c4*/ 	.word	0x00000002
        /*07c8*/ 	.word	0x000000c0
        /*07cc*/ 	.short	0x010a
        /*07ce*/ 	.byte	0xff
	.zero		1


	//   ....[110]....
        /*07d0*/ 	.word	0x00006760
        /*07d4*/ 	.word	0x00000002
        /*07d8*/ 	.word	0x000000c0
        /*07dc*/ 	.short	0x010a
        /*07de*/ 	.byte	0xff
	.zero		1


	//   ....[111]....
        /*07e0*/ 	.word	0x00006a00
        /*07e4*/ 	.word	0x000000ff
        /*07e8*/ 	.word	0x00000000
        /*07ec*/ 	.short	0x0101
        /*07ee*/ 	.byte	0x05
	.zero		1


	//   ....[112]....
        /*07f0*/ 	.word	0x00006f40
        /*07f4*/ 	.word	0x00000000
        /*07f8*/ 	.word	0x00000000
        /*07fc*/ 	.short	0x0101
        /*07fe*/ 	.byte	0xff
	.zero		1


	//   ....[113]....
        /*0800*/ 	.word	0x000071b0
        /*0804*/ 	.word	0x000000ff
        /*0808*/ 	.word	0x00000000
        /*080c*/ 	.short	0x0101
        /*080e*/ 	.byte	0x04
	.zero		1


	//   ....[114]....
        /*0810*/ 	.word	0x000071d0
        /*0814*/ 	.word	0x00000002
        /*0818*/ 	.word	0x00000170
        /*081c*/ 	.short	0x010a
        /*081e*/ 	.byte	0xff
	.zero		1


	//   ....[115]....
        /*0820*/ 	.word	0x00007230
        /*0824*/ 	.word	0x00000002
        /*0828*/ 	.word	0x00000060
        /*082c*/ 	.short	0x010a
        /*082e*/ 	.byte	0xff
	.zero		1


	//   ....[116]....
        /*0830*/ 	.word	0x00007290
        /*0834*/ 	.word	0x00000002
        /*0838*/ 	.word	0x00000060
        /*083c*/ 	.short	0x010a
        /*083e*/ 	.byte	0xff
	.zero		1


	//   ....[117]....
        /*0840*/ 	.word	0x000072e0
        /*0844*/ 	.word	0x00000002
        /*0848*/ 	.word	0x00000100
        /*084c*/ 	.short	0x010a
        /*084e*/ 	.byte	0xff
	.zero		1


	//   ....[118]....
        /*0850*/ 	.word	0x00007340
        /*0854*/ 	.word	0x00000000
        /*0858*/ 	.word	0x00000000
        /*085c*/ 	.short	0x010a
        /*085e*/ 	.byte	0xff
	.zero		1


	//   ....[119]....
        /*0860*/ 	.word	0x000073a0
        /*0864*/ 	.word	0x00000000
        /*0868*/ 	.word	0x00000000
        /*086c*/ 	.short	0x010a
        /*086e*/ 	.byte	0xff
	.zero		1


	//   ....[120]....
        /*0870*/ 	.word	0x00007400
        /*0874*/ 	.word	0x00000000
        /*0878*/ 	.word	0x00000000
        /*087c*/ 	.short	0x010a
        /*087e*/ 	.byte	0xff
	.zero		1


	//   ....[121]....
        /*0880*/ 	.word	0x00007460
        /*0884*/ 	.word	0x00000000
        /*0888*/ 	.word	0x00000000
        /*088c*/ 	.short	0x010a
        /*088e*/ 	.byte	0xff
	.zero		1


	//   ....[122]....
        /*0890*/ 	.word	0x000074c0
        /*0894*/ 	.word	0x00000000
        /*0898*/ 	.word	0x00000000
        /*089c*/ 	.short	0x010a
        /*089e*/ 	.byte	0xff
	.zero		1


	//   ....[123]....
        /*08a0*/ 	.word	0x00007520
        /*08a4*/ 	.word	0x00000000
        /*08a8*/ 	.word	0x00000000
        /*08ac*/ 	.short	0x010a
        /*08ae*/ 	.byte	0xff
	.zero		1


	//   ....[124]....
        /*08b0*/ 	.word	0x00007580
        /*08b4*/ 	.word	0x00000000
        /*08b8*/ 	.word	0x00000000
        /*08bc*/ 	.short	0x010a
        /*08be*/ 	.byte	0xff
	.zero		1


	//   ....[125]....
        /*08c0*/ 	.word	0x000075e0
        /*08c4*/ 	.word	0x00000000
        /*08c8*/ 	.word	0x00000000
        /*08cc*/ 	.short	0x010a
        /*08ce*/ 	.byte	0xff
	.zero		1


	//   ....[126]....
        /*08d0*/ 	.word	0x00007640
        /*08d4*/ 	.word	0x00000000
        /*08d8*/ 	.word	0x00000000
        /*08dc*/ 	.short	0x010a
        /*08de*/ 	.byte	0xff
	.zero		1


	//   ....[127]....
        /*08e0*/ 	.word	0x000076a0
        /*08e4*/ 	.word	0x00000000
        /*08e8*/ 	.word	0x00000000
        /*08ec*/ 	.short	0x010a
        /*08ee*/ 	.byte	0xff
	.zero		1


	//   ....[128]....
        /*08f0*/ 	.word	0x00007700
        /*08f4*/ 	.word	0x00000000
        /*08f8*/ 	.word	0x00000000
        /*08fc*/ 	.short	0x010a
        /*08fe*/ 	.byte	0xff
	.zero		1


	//   ....[129]....
        /*0900*/ 	.word	0x00007750
        /*0904*/ 	.word	0x00000000
        /*0908*/ 	.word	0x00000160
        /*090c*/ 	.short	0x010a
        /*090e*/ 	.byte	0xff
	.zero		1


	//   ....[130]....
        /*0910*/ 	.word	0x000077b0
        /*0914*/ 	.word	0x00000000
        /*0918*/ 	.word	0x00000110
        /*091c*/ 	.short	0x010a
        /*091e*/ 	.byte	0xff
	.zero		1


	//   ....[131]....
        /*0920*/ 	.word	0x00007800
        /*0924*/ 	.word	0x00000000
        /*0928*/ 	.word	0x00000100
        /*092c*/ 	.short	0x010a
        /*092e*/ 	.byte	0xff
	.zero		1


	//   ....[132]....
        /*0930*/ 	.word	0x00007860
        /*0934*/ 	.word	0x00000000
        /*0938*/ 	.word	0x00000110
        /*093c*/ 	.short	0x010a
        /*093e*/ 	.byte	0xff
	.zero		1


	//   ....[133]....
        /*0940*/ 	.word	0x000078b0
        /*0944*/ 	.word	0x00000000
        /*0948*/ 	.word	0x00000100
        /*094c*/ 	.short	0x010a
        /*094e*/ 	.byte	0xff
	.zero		1


	//   ....[134]....
        /*0950*/ 	.word	0x00007910
        /*0954*/ 	.word	0x00000002
        /*0958*/ 	.word	0x00000140
        /*095c*/ 	.short	0x010a
        /*095e*/ 	.byte	0xff
	.zero		1


	//   ....[135]....
        /*0960*/ 	.word	0x00007970
        /*0964*/ 	.word	0x00000000
        /*0968*/ 	.word	0x00000000
        /*096c*/ 	.short	0x010a
        /*096e*/ 	.byte	0xff
	.zero		1


	//   ....[136]....
        /*0970*/ 	.word	0x000079d0
        /*0974*/ 	.word	0x00000000
        /*0978*/ 	.word	0x00000000
        /*097c*/ 	.short	0x010a
        /*097e*/ 	.byte	0xff
	.zero		1


	//   ....[137]....
        /*0980*/ 	.word	0x00007a30
        /*0984*/ 	.word	0x00000000
        /*0988*/ 	.word	0x00000000
        /*098c*/ 	.short	0x010a
        /*098e*/ 	.byte	0xff
	.zero		1


	//   ....[138]....
        /*0990*/ 	.word	0x00007a90
        /*0994*/ 	.word	0x00000000
        /*0998*/ 	.word	0x00000000
        /*099c*/ 	.short	0x010a
        /*099e*/ 	.byte	0xff
	.zero		1


	//   ....[139]....
        /*09a0*/ 	.word	0x00007af0
        /*09a4*/ 	.word	0x00000000
        /*09a8*/ 	.word	0x00000000
        /*09ac*/ 	.short	0x010a
        /*09ae*/ 	.byte	0xff
	.zero		1


	//   ....[140]....
        /*09b0*/ 	.word	0x00007b40
        /*09b4*/ 	.word	0x00000000
        /*09b8*/ 	.word	0x00000100
        /*09bc*/ 	.short	0x010a
        /*09be*/ 	.byte	0xff
	.zero		1


	//   ....[141]....
        /*09c0*/ 	.word	0x00007ba0
        /*09c4*/ 	.word	0x00000000
        /*09c8*/ 	.word	0x000000f8
        /*09cc*/ 	.short	0x010a
        /*09ce*/ 	.byte	0xff
	.zero		1


	//   ....[142]....
        /*09d0*/ 	.word	0x00007c00
        /*09d4*/ 	.word	0x00000000
        /*09d8*/ 	.word	0x000000d8
        /*09dc*/ 	.short	0x010a
        /*09de*/ 	.byte	0xff
	.zero		1


	//   ....[143]....
        /*09e0*/ 	.word	0x00007c60
        /*09e4*/ 	.word	0x00000000
        /*09e8*/ 	.word	0x000000d8
        /*09ec*/ 	.short	0x010a
        /*09ee*/ 	.byte	0xff
	.zero		1


	//   ....[144]....
        /*09f0*/ 	.word	0x00007cc0
        /*09f4*/ 	.word	0x00000000
        /*09f8*/ 	.word	0x00000000
        /*09fc*/ 	.short	0x010a
        /*09fe*/ 	.byte	0xff
	.zero		1


	//   ....[145]....
        /*0a00*/ 	.word	0x00007d20
        /*0a04*/ 	.word	0x00000000
        /*0a08*/ 	.word	0x00000000
        /*0a0c*/ 	.short	0x010a
        /*0a0e*/ 	.byte	0xff
	.zero		1


	//   ....[146]....
        /*0a10*/ 	.word	0x00007d70
        /*0a14*/ 	.word	0x00000000
        /*0a18*/ 	.word	0x00000100
        /*0a1c*/ 	.short	0x010a
        /*0a1e*/ 	.byte	0xff
	.zero		1


	//   ....[147]....
        /*0a20*/ 	.word	0x00007dc0
        /*0a24*/ 	.word	0x00000002
        /*0a28*/ 	.word	0x000000c0
        /*0a2c*/ 	.short	0x010a
        /*0a2e*/ 	.byte	0xff
	.zero		1


	//   ....[148]....
        /*0a30*/ 	.word	0x00007e10
        /*0a34*/ 	.word	0x00000052
        /*0a38*/ 	.word	0x00000120
        /*0a3c*/ 	.short	0x010a
        /*0a3e*/ 	.byte	0xff
	.zero		1


	//   ....[149]....
        /*0a40*/ 	.word	0x00007e60
        /*0a44*/ 	.word	0x00000002
        /*0a48*/ 	.word	0x000000c0
        /*0a4c*/ 	.short	0x010a
        /*0a4e*/ 	.byte	0xff
	.zero		1


	//----- nvinfo : EIATTR_NUM_MBARRIERS
	.align		4
.L_47:
        /*0a50*/ 	.byte	0x03, 0x38
        /*0a52*/ 	.short	0x0030


	//----- nvinfo : EIATTR_EXIT_INSTR_OFFSETS
	.align		4
        /*0a54*/ 	.byte	0x04, 0x1c
        /*0a56*/ 	.short	(.L_49 - .L_48)


	//   ....[0]....
.L_48:
        /*0a58*/ 	.word	0x00002a70


	//   ....[1]....
        /*0a5c*/ 	.word	0x00002f60


	//   ....[2]....
        /*0a60*/ 	.word	0x00002fc0


	//   ....[3]....
        /*0a64*/ 	.word	0x00003f20


	//   ....[4]....
        /*0a68*/ 	.word	0x00004de0


	//   ....[5]....
        /*0a6c*/ 	.word	0x00004e20


	//   ....[6]....
        /*0a70*/ 	.word	0x000070a0


	//   ....[7]....
        /*0a74*/ 	.word	0x00007120


	//   ....[8]....
        /*0a78*/ 	.word	0x00007150


	//   ....[9]....
        /*0a7c*/ 	.word	0x000071c0


	//----- nvinfo : EIATTR_MAX_THREADS
	.align		4
.L_49:
        /*0a80*/ 	.byte	0x04, 0x05
        /*0a82*/ 	.short	(.L_51 - .L_50)
.L_50:
        /*0a84*/ 	.word	0x00000100
        /*0a88*/ 	.word	0x00000001
        /*0a8c*/ 	.word	0x00000001


	//----- nvinfo : EIATTR_CRS_STACK_SIZE
	.align		4
.L_51:
        /*0a90*/ 	.byte	0x04, 0x1e
        /*0a92*/ 	.short	(.L_53 - .L_52)
.L_52:
        /*0a94*/ 	.word	0x00000000


	//----- nvinfo : EIATTR_CBANK_PARAM_SIZE
	.align		4
.L_53:
        /*0a98*/ 	.byte	0x03, 0x19
        /*0a9a*/ 	.short	0x0800


	//----- nvinfo : EIATTR_PARAM_CBANK
	.align		4
        /*0a9c*/ 	.byte	0x04, 0x0a
        /*0a9e*/ 	.short	(.L_55 - .L_54)
	.align		4
.L_54:
        /*0aa0*/ 	.word	index@(.nv.constant0._ZN7cutlass13device_kernelINS_4gemm6kernel13GemmUniversalIN4cute5tupleIJiiiiEEENS1_10collective13CollectiveMmaINS1_35MainloopSm100TmaUmmaWarpSpecializedILi12ELi2ELi4ENS5_IJNS4_1CILi1EEESB_SB_EEEEENS5_IJNSA_ILi64EEESE_NSA_ILi32EEEEEEfNS5_IJlSB_lEEEfSH_NS4_8TiledMMAINS4_8MMA_AtomIJNS4_17SM100_MMA_TF32_SSINS_10tfloat32_tESL_fLi64ELi64ELNS4_4UMMA5MajorE0ELSN_0ELNSM_7ScaleInE0ELSO_0EEEEEENS4_6LayoutISC_NS5_IJNSA_ILi0EEESS_SS_EEEEENS5_IJNS4_10UnderscoreESV_SV_EEEEENS4_13SM90_TMA_LOADENS4_14ComposedLayoutINS4_7SwizzleILi3ELi4ELi3EEENS4_18smem_ptr_flag_bitsILi32EEENSR_INS5_IJNSA_ILi8EEESF_EEENS5_IJSF_SB_EEEEEEEvNS4_8identityESY_S18_vS19_EENS_8epilogue10collective18CollectiveEpilogueINS1B_23Sm100TmaWarpSpecializedILi3ELi2ELi16ELb1ELb0EEEJSG_NS5_IJNSR_ISE_SB_EENSR_ISF_SB_EEEEEfSH_fSH_NS1B_6fusion15FusionCallbacksIS1F_NS1J_17LinearCombinationIffffLNS_15FloatRoundStyleE2EEESG_S1I_JEEENS4_5SM1004TMEM4LOAD26SM100_TMEM_LOAD_16dp128b8xESY_S18_NS4_17SM75_U32x4_LDSM_NENS4_14SM90_TMA_STOREES18_NS4_17SM90_U32x4_STSM_NENS4_39AutoVectorizingCopyWithAssumedAlignmentILi128EEEEEEvvEEEEvNT_6ParamsE)
        /*0aa4*/ 	.short	0x0380
        /*0aa6*/ 	.short	0x0800


	//----- nvinfo : EIATTR_SW_WAR
	.align		4
.L_55:
        /*0aa8*/ 	.byte	0x04, 0x36
        /*0aaa*/ 	.short	(.L_57 - .L_56)
.L_56:
        /*0aac*/ 	.word	0x00000008
.L_57:


//--------------------- .nv.callgraph             --------------------------
	.section	.nv.callgraph,"",@"SHT_CUDA_CALLGRAPH"
	.align	4
	.sectionentsize	8
	.align		4
        /*0000*/ 	.word	0x00000000
	.align		4
        /*0004*/ 	.word	0xffffffff
	.align		4
        /*0008*/ 	.word	index@(_ZN7cutlass13device_kernelINS_4gemm6kernel13GemmUniversalIN4cute5tupleIJiiiiEEENS1_10collective13CollectiveMmaINS1_35MainloopSm100TmaUmmaWarpSpecializedILi12ELi2ELi4ENS5_IJNS4_1CILi1EEESB_SB_EEEEENS5_IJNSA_ILi64EEESE_NSA_ILi32EEEEEEfNS5_IJlSB_lEEEfSH_NS4_8TiledMMAINS4_8MMA_AtomIJNS4_17SM100_MMA_TF32_SSINS_10tfloat32_tESL_fLi64ELi64ELNS4_4UMMA5MajorE0ELSN_0ELNSM_7ScaleInE0ELSO_0EEEEEENS4_6LayoutISC_NS5_IJNSA_ILi0EEESS_SS_EEEEENS5_IJNS4_10UnderscoreESV_SV_EEEEENS4_13SM90_TMA_LOADENS4_14ComposedLayoutINS4_7SwizzleILi3ELi4ELi3EEENS4_18smem_ptr_flag_bitsILi32EEENSR_INS5_IJNSA_ILi8EEESF_EEENS5_IJSF_SB_EEEEEEEvNS4_8identityESY_S18_vS19_EENS_8epilogue10collective18CollectiveEpilogueINS1B_23Sm100TmaWarpSpecializedILi3ELi2ELi16ELb1ELb0EEEJSG_NS5_IJNSR_ISE_SB_EENSR_ISF_SB_EEEEEfSH_fSH_NS1B_6fusion15FusionCallbacksIS1F_NS1J_17LinearCombinationIffffLNS_15FloatRoundStyleE2EEESG_S1I_JEEENS4_5SM1004TMEM4LOAD26SM100_TMEM_LOAD_16dp128b8xESY_S18_NS4_17SM75_U32x4_LDSM_NENS4_14SM90_TMA_STOREES18_NS4_17SM90_U32x4_STSM_NENS4_39AutoVectorizingCopyWithAssumedAlignmentILi128EEEEEEvvEEEEvNT_6ParamsE)
	.align		4
        /*000c*/ 	.word	index@(__assertfail)
	.align		4
        /*0010*/ 	.word	0x00000000
	.align		4
        /*0014*/ 	.word	0xfffffffe
	.align		4
        /*0018*/ 	.word	0x00000000
	.align		4
        /*001c*/ 	.word	0xfffffffd
	.align		4
        /*0020*/ 	.word	0x00000000
	.align		4
        /*0024*/ 	.word	0xfffffffc


//--------------------- .nv.constant4             --------------------------
	.section	.nv.constant4,"a",@progbits
	.align	8
	.align		8
.nv.constant4:
        /*0000*/ 	.dword	__assertfail
	.align		8
        /*0008*/ 	.dword	__unnamed_1
	.align		8
        /*0010*/ 	.dword	__unnamed_2
	.align		8
        /*0018*/ 	.dword	_ZN40_INTERNAL_8ae39c25_4_k_cu_434bdc07_291504cuda3std3__45__cpo5beginE
	.align		8
        /*0020*/ 	.dword	_ZN40_INTERNAL_8ae39c25_4_k_cu_434bdc07_291504cuda3std3__45__cpo3endE
	.align		8
        /*0028*/ 	.dword	_ZN40_INTERNAL_8ae39c25_4_k_cu_434bdc07_291504cuda3std3__45__cpo6cbeginE
	.align		8
        /*0030*/ 	.dword	_ZN40_INTERNAL_8ae39c25_4_k_cu_434bdc07_291504cuda3std3__45__cpo4cendE
	.align		8
        /*0038*/ 	.dword	_ZN40_INTERNAL_8ae39c25_4_k_cu_434bdc07_291504cuda3std3__442_GLOBAL__N__8ae39c25_4_k_cu_434bdc07_291506ignoreE
	.align		8
        /*0040*/ 	.dword	_ZN40_INTERNAL_8ae39c25_4_k_cu_434bdc07_291504cuda3std3__419piecewise_constructE
	.align		8
        /*0048*/ 	.dword	_ZN40_INTERNAL_8ae39c25_4_k_cu_434bdc07_291504cuda3std3__48in_placeE
	.align		8
        /*0050*/ 	.dword	_ZN40_INTERNAL_8ae39c25_4_k_cu_434bdc07_291504cuda3std6ranges3__45__cpo4swapE
	.align		8
        /*0058*/ 	.dword	_ZN40_INTERNAL_8ae39c25_4_k_cu_434bdc07_291504cuda3std6ranges3__45__cpo9iter_moveE
	.align		8
        /*0060*/ 	.dword	_ZN40_INTERNAL_8ae39c25_4_k_cu_434bdc07_291504cute7productE
	.align		8
        /*0068*/ 	.dword	_ZN40_INTERNAL_8ae39c25_4_k_cu_434bdc07_291504cute1_E
	.align		8
        /*0070*/ 	.dword	$str$25
	.align		8
        /*0078*/ 	.dword	$str$26
	.align		8
        /*0080*/ 	.dword	$str$27
	.align		8
        /*0088*/ 	.dword	$str$28


//--------------------- .text._ZN7cutlass13device_kernelINS_4gemm6kernel13GemmUniversalIN4cute5tupleIJiiiiEEENS1_10collective13CollectiveMmaINS1_35MainloopSm100TmaUmmaWarpSpecializedILi12ELi2ELi4ENS5_IJNS4_1CILi1EEESB_SB_EEEEENS5_IJNSA_ILi64EEESE_NSA_ILi32EEEEEEfNS5_IJlSB_lEEEfSH_NS4_8TiledMMAINS4_8MMA_AtomIJNS4_17SM100_MMA_TF32_SSINS_10tfloat32_tESL_fLi64ELi64ELNS4_4UMMA5MajorE0ELSN_0ELNSM_7ScaleInE0ELSO_0EEEEEENS4_6LayoutISC_NS5_IJNSA_ILi0EEESS_SS_EEEEENS5_IJNS4_10UnderscoreESV_SV_EEEEENS4_13SM90_TMA_LOADENS4_14ComposedLayoutINS4_7SwizzleILi3ELi4ELi3EEENS4_18smem_ptr_flag_bitsILi32EEENSR_INS5_IJNSA_ILi8EEESF_EEENS5_IJSF_SB_EEEEEEEvNS4_8identityESY_S18_vS19_EENS_8epilogue10collective18CollectiveEpilogueINS1B_23Sm100TmaWarpSpecializedILi3ELi2ELi16ELb1ELb0EEEJSG_NS5_IJNSR_ISE_SB_EENSR_ISF_SB_EEEEEfSH_fSH_NS1B_6fusion15FusionCallbacksIS1F_NS1J_17LinearCombinationIffffLNS_15FloatRoundStyleE2EEESG_S1I_JEEENS4_5SM1004TMEM4LOAD26SM100_TMEM_LOAD_16dp128b8xESY_S18_NS4_17SM75_U32x4_LDSM_NENS4_14SM90_TMA_STOREES18_NS4_17SM90_U32x4_STSM_NENS4_39AutoVectorizingCopyWithAssumedAlignmentILi128EEEEEEvvEEEEvNT_6ParamsE --------------------------
	.section	.text._ZN7cutlass13device_kernelINS_4gemm6kernel13GemmUniversalIN4cute5tupleIJiiiiEEENS1_10collective13CollectiveMmaINS1_35MainloopSm100TmaUmmaWarpSpecializedILi12ELi2ELi4ENS5_IJNS4_1CILi1EEESB_SB_EEEEENS5_IJNSA_ILi64EEESE_NSA_ILi32EEEEEEfNS5_IJlSB_lEEEfSH_NS4_8TiledMMAINS4_8MMA_AtomIJNS4_17SM100_MMA_TF32_SSINS_10tfloat32_tESL_fLi64ELi64ELNS4_4UMMA5MajorE0ELSN_0ELNSM_7ScaleInE0ELSO_0EEEEEENS4_6LayoutISC_NS5_IJNSA_ILi0EEESS_SS_EEEEENS5_IJNS4_10UnderscoreESV_SV_EEEEENS4_13SM90_TMA_LOADENS4_14ComposedLayoutINS4_7SwizzleILi3ELi4ELi3EEENS4_18smem_ptr_flag_bitsILi32EEENSR_INS5_IJNSA_ILi8EEESF_EEENS5_IJSF_SB_EEEEEEEvNS4_8identityESY_S18_vS19_EENS_8epilogue10collective18CollectiveEpilogueINS1B_23Sm100TmaWarpSpecializedILi3ELi2ELi16ELb1ELb0EEEJSG_NS5_IJNSR_ISE_SB_EENSR_ISF_SB_EEEEEfSH_fSH_NS1B_6fusion15FusionCallbacksIS1F_NS1J_17LinearCombinationIffffLNS_15FloatRoundStyleE2EEESG_S1I_JEEENS4_5SM1004TMEM4LOAD26SM100_TMEM_LOAD_16dp128b8xESY_S18_NS4_17SM75_U32x4_LDSM_NENS4_14SM90_TMA_STOREES18_NS4_17SM90_U32x4_STSM_NENS4_39AutoVectorizingCopyWithAssumedAlignmentILi128EEEEEEvvEEEEvNT_6ParamsE,"ax",@progbits
	.align	128
.text._ZN7cutlass13device_kernelINS_4gemm6kernel13GemmUniversalIN4cute5tupleIJiiiiEEENS1_10collective13CollectiveMmaINS1_35MainloopSm100TmaUmmaWarpSpecializedILi12ELi2ELi4ENS5_IJNS4_1CILi1EEESB_SB_EEEEENS5_IJNSA_ILi64EEESE_NSA_ILi32EEEEEEfNS5_IJlSB_lEEEfSH_NS4_8TiledMMAINS4_8MMA_AtomIJNS4_17SM100_MMA_TF32_SSINS_10tfloat32_tESL_fLi64ELi64ELNS4_4UMMA5MajorE0ELSN_0ELNSM_7ScaleInE0ELSO_0EEEEEENS4_6LayoutISC_NS5_IJNSA_ILi0EEESS_SS_EEEEENS5_IJNS4_10UnderscoreESV_SV_EEEEENS4_13SM90_TMA_LOADENS4_14ComposedLayoutINS4_7SwizzleILi3ELi4ELi3EEENS4_18smem_ptr_flag_bitsILi32EEENSR_INS5_IJNSA_ILi8EEESF_EEENS5_IJSF_SB_EEEEEEEvNS4_8identityESY_S18_vS19_EENS_8epilogue10collective18CollectiveEpilogueINS1B_23Sm100TmaWarpSpecializedILi3ELi2ELi16ELb1ELb0EEEJSG_NS5_IJNSR_ISE_SB_EENSR_ISF_SB_EEEEEfSH_fSH_NS1B_6fusion15FusionCallbacksIS1F_NS1J_17LinearCombinationIffffLNS_15FloatRoundStyleE2EEESG_S1I_JEEENS4_5SM1004TMEM4LOAD26SM100_TMEM_LOAD_16dp128b8xESY_S18_NS4_17SM75_U32x4_LDSM_NENS4_14SM90_TMA_STOREES18_NS4_17SM90_U32x4_STSM_NENS4_39AutoVectorizingCopyWithAssumedAlignmentILi128EEEEEEvvEEEEvNT_6ParamsE:
        .type           _ZN7cutlass13device_kernelINS_4gemm6kernel13GemmUniversalIN4cute5tupleIJiiiiEEENS1_10collective13CollectiveMmaINS1_35MainloopSm100TmaUmmaWarpSpecializedILi12ELi2ELi4ENS5_IJNS4_1CILi1EEESB_SB_EEEEENS5_IJNSA_ILi64EEESE_NSA_ILi32EEEEEEfNS5_IJlSB_lEEEfSH_NS4_8TiledMMAINS4_8MMA_AtomIJNS4_17SM100_MMA_TF32_SSINS_10tfloat32_tESL_fLi64ELi64ELNS4_4UMMA5MajorE0ELSN_0ELNSM_7ScaleInE0ELSO_0EEEEEENS4_6LayoutISC_NS5_IJNSA_ILi0EEESS_SS_EEEEENS5_IJNS4_10UnderscoreESV_SV_EEEEENS4_13SM90_TMA_LOADENS4_14ComposedLayoutINS4_7SwizzleILi3ELi4ELi3EEENS4_18smem_ptr_flag_bitsILi32EEENSR_INS5_IJNSA_ILi8EEESF_EEENS5_IJSF_SB_EEEEEEEvNS4_8identityESY_S18_vS19_EENS_8epilogue10collective18CollectiveEpilogueINS1B_23Sm100TmaWarpSpecializedILi3ELi2ELi16ELb1ELb0EEEJSG_NS5_IJNSR_ISE_SB_EENSR_ISF_SB_EEEEEfSH_fSH_NS1B_6fusion15FusionCallbacksIS1F_NS1J_17LinearCombinationIffffLNS_15FloatRoundStyleE2EEESG_S1I_JEEENS4_5SM1004TMEM4LOAD26SM100_TMEM_LOAD_16dp128b8xESY_S18_NS4_17SM75_U32x4_LDSM_NENS4_14SM90_TMA_STOREES18_NS4_17SM90_U32x4_STSM_NENS4_39AutoVectorizingCopyWithAssumedAlignmentILi128EEEEEEvvEEEEvNT_6ParamsE,@function
        .size           _ZN7cutlass13device_kernelINS_4gemm6kernel13GemmUniversalIN4cute5tupleIJiiiiEEENS1_10collective13CollectiveMmaINS1_35MainloopSm100TmaUmmaWarpSpecializedILi12ELi2ELi4ENS5_IJNS4_1CILi1EEESB_SB_EEEEENS5_IJNSA_ILi64EEESE_NSA_ILi32EEEEEEfNS5_IJlSB_lEEEfSH_NS4_8TiledMMAINS4_8MMA_AtomIJNS4_17SM100_MMA_TF32_SSINS_10tfloat32_tESL_fLi64ELi64ELNS4_4UMMA5MajorE0ELSN_0ELNSM_7ScaleInE0ELSO_0EEEEEENS4_6LayoutISC_NS5_IJNSA_ILi0EEESS_SS_EEEEENS5_IJNS4_10UnderscoreESV_SV_EEEEENS4_13SM90_TMA_LOADENS4_14ComposedLayoutINS4_7SwizzleILi3ELi4ELi3EEENS4_18smem_ptr_flag_bitsILi32EEENSR_INS5_IJNSA_ILi8EEESF_EEENS5_IJSF_SB_EEEEEEEvNS4_8identityESY_S18_vS19_EENS_8epilogue10collective18CollectiveEpilogueINS1B_23Sm100TmaWarpSpecializedILi3ELi2ELi16ELb1ELb0EEEJSG_NS5_IJNSR_ISE_SB_EENSR_ISF_SB_EEEEEfSH_fSH_NS1B_6fusion15FusionCallbacksIS1F_NS1J_17LinearCombinationIffffLNS_15FloatRoundStyleE2EEESG_S1I_JEEENS4_5SM1004TMEM4LOAD26SM100_TMEM_LOAD_16dp128b8xESY_S18_NS4_17SM75_U32x4_LDSM_NENS4_14SM90_TMA_STOREES18_NS4_17SM90_U32x4_STSM_NENS4_39AutoVectorizingCopyWithAssumedAlignmentILi128EEEEEEvvEEEEvNT_6ParamsE,(.L_x_179 - _ZN7cutlass13device_kernelINS_4gemm6kernel13GemmUniversalIN4cute5tupleIJiiiiEEENS1_10collective13CollectiveMmaINS1_35MainloopSm100TmaUmmaWarpSpecializedILi12ELi2ELi4ENS5_IJNS4_1CILi1EEESB_SB_EEEEENS5_IJNSA_ILi64EEESE_NSA_ILi32EEEEEEfNS5_IJlSB_lEEEfSH_NS4_8TiledMMAINS4_8MMA_AtomIJNS4_17SM100_MMA_TF32_SSINS_10tfloat32_tESL_fLi64ELi64ELNS4_4UMMA5MajorE0ELSN_0ELNSM_7ScaleInE0ELSO_0EEEEEENS4_6LayoutISC_NS5_IJNSA_ILi0EEESS_SS_EEEEENS5_IJNS4_10UnderscoreESV_SV_EEEEENS4_13SM90_TMA_LOADENS4_14ComposedLayoutINS4_7SwizzleILi3ELi4ELi3EEENS4_18smem_ptr_flag_bitsILi32EEENSR_INS5_IJNSA_ILi8EEESF_EEENS5_IJSF_SB_EEEEEEEvNS4_8identityESY_S18_vS19_EENS_8epilogue10collective18CollectiveEpilogueINS1B_23Sm100TmaWarpSpecializedILi3ELi2ELi16ELb1ELb0EEEJSG_NS5_IJNSR_ISE_SB_EENSR_ISF_SB_EEEEEfSH_fSH_NS1B_6fusion15FusionCallbacksIS1F_NS1J_17LinearCombinationIffffLNS_15FloatRoundStyleE2EEESG_S1I_JEEENS4_5SM1004TMEM4LOAD26SM100_TMEM_LOAD_16dp128b8xESY_S18_NS4_17SM75_U32x4_LDSM_NENS4_14SM90_TMA_STOREES18_NS4_17SM90_U32x4_STSM_NENS4_39AutoVectorizingCopyWithAssumedAlignmentILi128EEEEEEvvEEEEvNT_6ParamsE)
        .other          _ZN7cutlass13device_kernelINS_4gemm6kernel13GemmUniversalIN4cute5tupleIJiiiiEEENS1_10collective13CollectiveMmaINS1_35MainloopSm100TmaUmmaWarpSpecializedILi12ELi2ELi4ENS5_IJNS4_1CILi1EEESB_SB_EEEEENS5_IJNSA_ILi64EEESE_NSA_ILi32EEEEEEfNS5_IJlSB_lEEEfSH_NS4_8TiledMMAINS4_8MMA_AtomIJNS4_17SM100_MMA_TF32_SSINS_10tfloat32_tESL_fLi64ELi64ELNS4_4UMMA5MajorE0ELSN_0ELNSM_7ScaleInE0ELSO_0EEEEEENS4_6LayoutISC_NS5_IJNSA_ILi0EEESS_SS_EEEEENS5_IJNS4_10UnderscoreESV_SV_EEEEENS4_13SM90_TMA_LOADENS4_14ComposedLayoutINS4_7SwizzleILi3ELi4ELi3EEENS4_18smem_ptr_flag_bitsILi32EEENSR_INS5_IJNSA_ILi8EEESF_EEENS5_IJSF_SB_EEEEEEEvNS4_8identityESY_S18_vS19_EENS_8epilogue10collective18CollectiveEpilogueINS1B_23Sm100TmaWarpSpecializedILi3ELi2ELi16ELb1ELb0EEEJSG_NS5_IJNSR_ISE_SB_EENSR_ISF_SB_EEEEEfSH_fSH_NS1B_6fusion15FusionCallbacksIS1F_NS1J_17LinearCombinationIffffLNS_15FloatRoundStyleE2EEESG_S1I_JEEENS4_5SM1004TMEM4LOAD26SM100_TMEM_LOAD_16dp128b8xESY_S18_NS4_17SM75_U32x4_LDSM_NENS4_14SM90_TMA_STOREES18_NS4_17SM90_U32x4_STSM_NENS4_39AutoVectorizingCopyWithAssumedAlignmentILi128EEEEEEvvEEEEvNT_6ParamsE,@"STO_CUDA_ENTRY STV_DEFAULT"
_ZN7cutlass13device_kernelINS_4gemm6kernel13GemmUniversalIN4cute5tupleIJiiiiEEENS1_10collective13CollectiveMmaINS1_35MainloopSm100TmaUmmaWarpSpecializedILi12ELi2ELi4ENS5_IJNS4_1CILi1EEESB_SB_EEEEENS5_IJNSA_ILi64EEESE_NSA_ILi32EEEEEEfNS5_IJlSB_lEEEfSH_NS4_8TiledMMAINS4_8MMA_AtomIJNS4_17SM100_MMA_TF32_SSINS_10tfloat32_tESL_fLi64ELi64ELNS4_4UMMA5MajorE0ELSN_0ELNSM_7ScaleInE0ELSO_0EEEEEENS4_6LayoutISC_NS5_IJNSA_ILi0EEESS_SS_EEEEENS5_IJNS4_10UnderscoreESV_SV_EEEEENS4_13SM90_TMA_LOADENS4_14ComposedLayoutINS4_7SwizzleILi3ELi4ELi3EEENS4_18smem_ptr_flag_bitsILi32EEENSR_INS5_IJNSA_ILi8EEESF_EEENS5_IJSF_SB_EEEEEEEvNS4_8identityESY_S18_vS19_EENS_8epilogue10collective18CollectiveEpilogueINS1B_23Sm100TmaWarpSpecializedILi3ELi2ELi16ELb1ELb0EEEJSG_NS5_IJNSR_ISE_SB_EENSR_ISF_SB_EEEEEfSH_fSH_NS1B_6fusion15FusionCallbacksIS1F_NS1J_17LinearCombinationIffffLNS_15FloatRoundStyleE2EEESG_S1I_JEEENS4_5SM1004TMEM4LOAD26SM100_TMEM_LOAD_16dp128b8xESY_S18_NS4_17SM75_U32x4_LDSM_NENS4_14SM90_TMA_STOREES18_NS4_17SM90_U32x4_STSM_NENS4_39AutoVectorizingCopyWithAssumedAlignmentILi128EEEEEEvvEEEEvNT_6ParamsE:
[----:B------:R-:W1:Y:S01]  /*0000*/  LDC R1, c[0x0][0x37c] ;  /* 0x0000df00ff017b82 */ /* 0x000e620000000800 */
[----:B------:R-:W2:Y:S01]  /*0010*/  S2R R75, SR_TID.X ;  /* 0x00000000004b7919 */ /* 0x000ea20000002100 */
[----:B------:R-:W3:Y:S01]  /*0020*/  LDCU.64 UR4, c[0x0][0x890] ;  /* 0x00011200ff0477ac */ /* 0x000ee20008000a00 */
[----:B------:R-:W-:Y:S02]  /*0030*/  PRMT R64, RZ, 0x7610, R64 ;  /* 0x00007610ff407816 */ /* 0x000fe40000000040 */
[----:B------:R-:W-:Y:S01]  /*0040*/  ELECT P5, URZ, PT ;  /* 0x0000000000ff782f */ /* 0x000fe200038a0000 */
[----:B------:R-:W4:Y:S01]  /*0050*/  LDCU.64 UR46, c[0x0][0x358] ;  /* 0x00006b00ff2e77ac */ /* 0x000f220008000a00 */
[----:B---3--:R-:W-:-:S04]  /*0060*/  UISETP.NE.U32.AND UP0, UPT, UR4, URZ, UPT ;  /* 0x000000ff0400728c */ /* 0x008fc8000bf05070 */
[----:B------:R-:W-:Y:S01]  /*0070*/  UISETP.NE.AND.EX UP0, UPT, UR5, URZ, UPT, UP0 ;  /* 0x000000ff0500728c */ /* 0x000fe2000bf05300 */
[----:B--2---:R-:W-:-:S05]  /*0080*/  SHF.R.U32.HI R69, RZ, 0x5, R75 ;  /* 0x00000005ff457819 */ /* 0x004fca000001164b */
[----:B------:R-:W2:Y:S02]  /*0090*/  SHFL.IDX PT, R0, R69, RZ, 0x1f ;  /* 0x00001fff45007589 */ /* 0x000ea400000e0000 */
[----:B--2---:R-:W-:Y:S01]  /*00a0*/  R2UR UR8, R0 ;  /* 0x00000000000872ca */ /* 0x004fe200000e0000 */
[----:B-1--4-:R-:W-:-:S14]  /*00b0*/  BRA.U UP0, `(.L_x_0) ;  /* 0x00000001002c7547 */ /* 0x012fdc000b800000 */
[----:B------:R-:W1:Y:S02]  /*00c0*/  LDCU.64 UR6, c[0x0][0x888] ;  /* 0x00011100ff0677ac */ /* 0x000e640008000a00 */
[----:B-1----:R-:W-:-:S04]  /*00d0*/  UISETP.NE.U32.AND UP0, UPT, UR6, URZ, UPT ;  /* 0x000000ff0600728c */ /* 0x002fc8000bf05070 */
[----:B------:R-:W-:-:S09]  /*00e0*/  UISETP.NE.AND.EX UP0, UPT, UR7, URZ, UPT, UP0 ;  /* 0x000000ff0700728c */ /* 0x000fd2000bf05300 */
[----:B------:R-:W-:Y:S05]  /*00f0*/  BRA.U !UP0, `(.L_x_1) ;  /* 0x0000000108107547 */ /* 0x000fea000b800000 */
[----:B------:R-:W1:Y:S02]  /*0100*/  LDC.64 R2, c[0x0][0x888] ;  /* 0x00022200ff027b82 */ /* 0x000e640000000a00 */
[----:B-1----:R1:W5:Y:S01]  /*0110*/  LDG.E R35, desc[UR46][R2.64] ;  /* 0x0000002e02237981 */ /* 0x002362000c1e1900 */
[----:B------:R-:W-:Y:S01]  /*0120*/  HFMA2 R64, -RZ, RZ, 0, 5.9604644775390625e-08 ;  /* 0x00000001ff407431 */ /* 0x000fe200000001ff */
[----:B------:R-:W-:Y:S05]  /*0130*/  BRA `(.L_x_0) ;  /* 0x00000000000c7947 */ /* 0x000fea0003800000 */
.L_x_1:
[----:B------:R-:W1:Y:S01]  /*0140*/  LDCU UR6, c[0x0][0x880] ;  /* 0x00011000ff0677ac */ /* 0x000e620008000800 */
[----:B------:R-:W-:Y:S01]  /*0150*/  HFMA2 R64, -RZ, RZ, 0, 5.9604644775390625e-08 ;  /* 0x00000001ff407431 */ /* 0x000fe200000001ff */
[----:B-1----:R-:W-:-:S07]  /*0160*/  MOV R35, UR6 ;  /* 0x0000000600237c02 */ /* 0x002fce0008000f00 */
.L_x_0:
[----:B------:R-:W2:Y:S02]  /*0170*/  LDCU.64 UR6, c[0x0][0x8b0] ;  /* 0x00011600ff0677ac */ /* 0x000ea40008000a00 */
[----:B--2---:R-:W-:-:S04]  /*0180*/  UISETP.NE.U32.AND UP0, UPT, UR6, URZ, UPT ;  /* 0x000000ff0600728c */ /* 0x004fc8000bf05070 */
[----:B------:R-:W-:-:S09]  /*0190*/  UISETP.NE.AND.EX UP0, UPT, UR7, URZ, UPT, UP0 ;  /* 0x000000ff0700728c */ /* 0x000fd2000bf05300 */
[----:B------:R-:W-:Y:S05]  /*01a0*/  BRA.U UP0, `(.L_x_2) ;  /* 0x0000000100247547 */ /* 0x000fea000b800000 */
[----:B------:R-:W2:Y:S02]  /*01b0*/  LDCU.64 UR6, c[0x0][0x8a8] ;  /* 0x00011500ff0677ac */ /* 0x000ea40008000a00 */
[----:B--2---:R-:W-:-:S04]  /*01c0*/  UISETP.NE.U32.AND UP0, UPT, UR6, URZ, UPT ;  /* 0x000000ff0600728c */ /* 0x004fc8000bf05070 */
[----:B------:R-:W-:-:S09]  /*01d0*/  UISETP.NE.AND.EX UP0, UPT, UR7, URZ, UPT, UP0 ;  /* 0x000000ff0700728c */ /* 0x000fd2000bf05300 */
[----:B------:R-:W-:Y:S05]  /*01e0*/  BRA.U !UP0, `(.L_x_3) ;  /* 0x00000001080c7547 */ /* 0x000fea000b800000 */
[----:B-1----:R-:W1:Y:S02]  /*01f0*/  LDC.64 R2, c[0x0][0x8a8] ;  /* 0x00022a00ff027b82 */ /* 0x002e640000000a00 */
[----:B-1----:R2:W5:Y:S01]  /*0200*/  LDG.E R33, desc[UR46][R2.64] ;  /* 0x0000002e02217981 */ /* 0x002562000c1e1900 */
[----:B------:R-:W-:Y:S05]  /*0210*/  BRA `(.L_x_2) ;  /* 0x0000000000087947 */ /* 0x000fea0003800000 */
.L_x_3:
[----:B------:R-:W2:Y:S02]  /*0220*/  LDCU UR6, c[0x0][0x8a0] ;  /* 0x00011400ff0677ac */ /* 0x000ea40008000800 */
[----:B--2---:R-:W-:Y:S02]  /*0230*/  MOV R33, UR6 ;  /* 0x0000000600217c02 */ /* 0x004fe40008000f00 */
.L_x_2:
[----:B------:R-:W-:Y:S01]  /*0240*/  IMAD.U32 R0, RZ, RZ, UR8 ;  /* 0x00000008ff007e24 */ /* 0x000fe2000f8e00ff */
[----:B------:R-:W-:Y:S04]  /*0250*/  BSSY.RECONVERGENT B0, `(.L_x_4) ;  /* 0x000000c000007945 */ /* 0x000fe80003800200 */
[C---:B------:R-:W-:Y:S02]  /*0260*/  ISETP.NE.OR P1, PT, R0.reuse, 0x1, !P5 ;  /* 0x000000010000780c */ /* 0x040fe40006f25670 */
[----:B------:R-:W-:-:S11]  /*0270*/  ISETP.NE.OR P0, PT, R0, 0x3, !P5 ;  /* 0x000000030000780c */ /* 0x000fd60006f05670 */
[----:B------:R-:W-:Y:S05]  /*0280*/  @P1 BRA `(.L_x_5) ;  /* 0x0000000000201947 */ /* 0x000fea0003800000 */
[----:B------:R-:W3:Y:S02]  /*0290*/  LDCU.64 UR6, c[0x0][0x348] ;  /* 0x00006900ff0677ac */ /* 0x000ee40008000a00 */
[----:B---3--:R-:W-:Y:S02]  /*02a0*/  UIADD3 UR10, UP1, UPT, UR6, 0x80, URZ ;  /* 0x00000080060a7890 */ /* 0x008fe4000ff3e0ff */
[----:B------:R-:W-:Y:S02]  /*02b0*/  UIADD3 UR6, UP0, UPT, UR6, 0x180, URZ ;  /* 0x0000018006067890 */ /* 0x000fe4000ff1e0ff */
[----:B------:R-:W-:Y:S02]  /*02c0*/  UIADD3.X UR11, UPT, UPT, URZ, UR7, URZ, UP1, !UPT ;  /* 0x00000007ff0b7290 */ /* 0x000fe40008ffe4ff */
[----:B------:R-:W-:-:S07]  /*02d0*/  UIADD3.X UR7, UPT, UPT, URZ, UR7, URZ, UP0, !UPT ;  /* 0x00000007ff077290 */ /* 0x000fce00087fe4ff */
[----:B------:R3:W-:Y:S02]  /*02e0*/  UTMACCTL.PF [UR10] ;  /* 0x000000000a0079b9 */ /* 0x0007e40008040000 */
[----:B------:R3:W-:Y:S02]  /*02f0*/  UTMACCTL.PF [UR6] ;  /* 0x00000000060079b9 */ /* 0x0007e40008040000 */
[----:B---3--:R-:W-:Y:S01]  /*0300*/  NOP ;  /* 0x0000000000007918 */ /* 0x008fe20000000000 */
.L_x_5:
[----:B------:R-:W-:Y:S05]  /*0310*/  BSYNC.RECONVERGENT B0 ;  /* 0x0000000000007941 */ /* 0x000fea0003800200 */
.L_x_4:
[----:B------:R-:W-:Y:S04]  /*0320*/  BSSY.RECONVERGENT B0, `(.L_x_6) ;  /* 0x000000a000007945 */ /* 0x000fe80003800200 */
        /* <DEDUP_REMOVED lines=9> */
.L_x_7:
[----:B------:R-:W-:Y:S05]  /*03c0*/  BSYNC.RECONVERGENT B0 ;  /* 0x0000000000007941 */ /* 0x000fea0003800200 */
.L_x_6:
[----:B------:R-:W3:Y:S01]  /*03d0*/  LDCU.64 UR6, c[0x0][0x888] ;  /* 0x00011100ff0677ac */ /* 0x000ee20008000a00 */
[----:B------:R-:W-:Y:S02]  /*03e0*/  UISETP.EQ.U32.AND UP1, UPT, UR4, URZ, UPT ;  /* 0x000000ff0400728c */ /* 0x000fe4000bf22070 */
[----:B------:R-:W-:Y:S02]  /*03f0*/  UPLOP3.LUT UP2, UPT, UPT, UPT, UPT, 0x80, 0x8 ;  /* 0x000000000008789c */ /* 0x000fe40003f4f070 */
[----:B---3--:R-:W-:-:S04]  /*0400*/  UISETP.NE.U32.AND UP0, UPT, UR6, URZ, UPT ;  /* 0x000000ff0600728c */ /* 0x008fc8000bf05070 */
[----:B------:R-:W-:-:S04]  /*0410*/  UISETP.NE.AND.EX UP0, UPT, UR7, URZ, UPT, UP0 ;  /* 0x000000ff0700728c */ /* 0x000fc8000bf05300 */
[----:B------:R-:W-:-:S04]  /*0420*/  UISETP.EQ.OR.EX UP3, UPT, UR5, URZ, !UP0, UP1 ;  /* 0x000000ff0500728c */ /* 0x000fc8000c762710 */
[----:B------:R-:W-:-:S05]  /*0430*/  UP2UR UR53, UPR, URZ, 0x8 ;  /* 0x00000008ff357883 */ /* 0x000fca0008000000 */
[----:B------:R-:W-:Y:S07]  /*0440*/  BRA.U !UP3, `(.L_x_8) ;  /* 0x000000010b207547 */ /* 0x000fee000b800000 */
[----:B------:R-:W-:Y:S01]  /*0450*/  UISETP.NE.U32.AND UP2, UPT, UR4, URZ, UPT ;  /* 0x000000ff0400728c */ /* 0x000fe2000bf45070 */
[----:B-----5:R-:W-:Y:S01]  /*0460*/  FSETP.NEU.AND P0, PT, R35, RZ, PT ;  /* 0x000000ff2300720b */ /* 0x020fe20003f0d000 */
[----:B------:R-:W-:Y:S02]  /*0470*/  USEL UR4, URZ, 0xffffffff, UP0 ;  /* 0xffffffffff047887 */ /* 0x000fe40008000000 */
[----:B------:R-:W-:-:S10]  /*0480*/  UISETP.NE.AND.EX UP2, UPT, UR5, URZ, UPT, UP2 ;  /* 0x000000ff0500728c */ /* 0x000fd4000bf45320 */
[----:B------:R-:W-:Y:S01]  /*0490*/  VOTEU.ANY UP1, P0 ;  /* 0x0000000000ff7886 */ /* 0x000fe20000020100 */
[----:B------:R-:W-:-:S04]  /*04a0*/  @!UP2 USEL UR4, URZ, 0xffffffff, UP1 ;  /* 0xffffffffff04a887 */ /* 0x000fc80008800000 */
[----:B------:R-:W-:-:S04]  /*04b0*/  ULOP3.LUT UR4, UR4, 0x1, URZ, 0xc0, !UPT ;  /* 0x0000000104047892 */ /* 0x000fc8000f8ec0ff */
[----:B------:R-:W-:-:S11]  /*04c0*/  UISETP.NE.U32.AND UP2, UPT, UR4, 0x1, UPT ;  /* 0x000000010400788c */ /* 0x000fd6000bf45070 */
.L_x_8:
[----:B-12---:R-:W1:Y:S01]  /*04d0*/  SHFL.IDX PT, R2, R69, RZ, 0x1f ;  /* 0x00001fff45027589 */ /* 0x006e6200000e0000 */
[----:B------:R-:W-:-:S04]  /*04e0*/  UISETP.NE.AND UP1, UPT, UR8, 0x2, UPT ;  /* 0x000000020800788c */ /* 0x000fc8000bf25270 */
[----:B------:R-:W-:Y:S01]  /*04f0*/  USEL UR6, URZ, 0x1, UP1 ;  /* 0x00000001ff067887 */ /* 0x000fe20008800000 */
[----:B-1----:R-:W-:-:S13]  /*0500*/  ISETP.NE.AND P0, PT, R2, RZ, PT ;  /* 0x000000ff0200720c */ /* 0x002fda0003f05270 */
[----:B------:R-:W-:Y:S05]  /*0510*/  @P0 BRA `(.L_x_9) ;  /* 0x0000000000940947 */ /* 0x000fea0003800000 */
[----:B------:R-:W-:Y:S01]  /*0520*/  ELECT P0, URZ, PT ;  /* 0x0000000000ff782f */ /* 0x000fe20003800000 */
[----:B------:R-:W-:-:S12]  /*0530*/  BSSY.RECONVERGENT B0, `(.L_x_9) ;  /* 0x0000023000007945 */ /* 0x000fd80003800200 */
[----:B------:R-:W-:Y:S05]  /*0540*/  @!P0 BRA `(.L_x_10) ;  /* 0x0000000000848947 */ /* 0x000fea0003800000 */
[----:B------:R-:W1:Y:S01]  /*0550*/  S2UR UR5, SR_CgaCtaId ;  /* 0x00000000000579c3 */ /* 0x000e620000008800 */
[----:B------:R-:W-:Y:S01]  /*0560*/  UMOV UR7, 0x400 ;  /* 0x0000040000077882 */ /* 0x000fe20000000000 */
[----:B------:R-:W-:Y:S02]  /*0570*/  UMOV UR4, 0x1 ;  /* 0x0000000100047882 */ /* 0x000fe40000000000 */
[----:B------:R-:W-:-:S04]  /*0580*/  UIADD3 UR10, UPT, UPT, -UR4, 0x100000, URZ ;  /* 0x00100000040a7890 */ /* 0x000fc8000fffe1ff */
[----:B------:R-:W-:Y:S02]  /*0590*/  USHF.L.U32 UR11, UR10, 0xb, URZ ;  /* 0x0000000b0a0b7899 */ /* 0x000fe400080006ff */
[----:B------:R-:W-:Y:S02]  /*05a0*/  USHF.L.U32 UR10, UR10, 0x1, URZ ;  /* 0x000000010a0a7899 */ /* 0x000fe400080006ff */
[----:B-1----:R-:W-:Y:S01]  /*05b0*/  ULEA UR5, UR5, UR7, 0x18 ;  /* 0x0000000705057291 */ /* 0x002fe2000f8ec0ff */
[----:B------:R-:W1:Y:S11]  /*05c0*/  FENCE.VIEW.ASYNC.S ;  /* 0x00000000000073c6 */ /* 0x000e760000000000 */
[----:B-1----:R1:W2:Y:S01]  /*05d0*/  SYNCS.EXCH.64 URZ, [UR5], UR10 ;  /* 0x0000000a05ff75b2 */ /* 0x0022a20008000100 */
[----:B------:R1:W3:Y:S01]  /*05e0*/  SYNCS.EXCH.64 URZ, [UR5+0x60], UR10 ;  /* 0x0000600a05ff75b2 */ /* 0x0002e20008000100 */
[----:B------:R1:W4:Y:S01]  /*05f0*/  SYNCS.EXCH.64 URZ, [UR5+0x8], UR10 ;  /* 0x0000080a05ff75b2 */ /* 0x0003220008000100 */
[----:B------:R1:W1:Y:S01]  /*0600*/  SYNCS.EXCH.64 URZ, [UR5+0x68], UR10 ;  /* 0x0000680a05ff75b2 */ /* 0x0002620008000100 */
        /* <DEDUP_REMOVED lines=20> */
[----:B--2---:R-:W-:Y:S01]  /*0750*/  NOP ;  /* 0x0000000000007918 */ /* 0x004fe20000000000 */
.L_x_10:
[----:B-1----:R-:W-:Y:S05]  /*0760*/  BSYNC.RECONVERGENT B0 ;  /* 0x0000000000007941 */ /* 0x002fea0003800200 */
.L_x_9:
[----:B------:R-:W1:Y:S01]  /*0770*/  SHFL.IDX PT, R2, R69, RZ, 0x1f ;  /* 0x00001fff45027589 */ /* 0x000e6200000e0000 */
[----:B------:R-:W-:Y:S01]  /*0780*/  NOP ;  /* 0x0000000000007918 */ /* 0x000fe20000000000 */
[----:B-1----:R-:W-:-:S13]  /*0790*/  ISETP.NE.AND P0, PT, R2, 0x1, PT ;  /* 0x000000010200780c */ /* 0x002fda0003f05270 */
[----:B------:R-:W-:Y:S05]  /*07a0*/  @P0 BRA `(.L_x_11) ;  /* 0x0000000000500947 */ /* 0x000fea0003800000 */
[----:B------:R-:W1:Y:S01]  /*07b0*/  S2UR UR7, SR_CgaCtaId ;  /* 0x00000000000779c3 */ /* 0x000e620000008800 */
[----:B------:R-:W-:Y:S01]  /*07c0*/  UMOV UR9, 0x400 ;  /* 0x0000040000097882 */ /* 0x000fe20000000000 */
[----:B------:R-:W-:Y:S01]  /*07d0*/  UMOV UR5, 0x20 ;  /* 0x0000002000057882 */ /* 0x000fe20000000000 */
[----:B------:R-:W-:Y:S01]  /*07e0*/  UMOV UR4, 0x80 ;  /* 0x0000008000047882 */ /* 0x000fe20000000000 */
[----:B------:R-:W-:-:S04]  /*07f0*/  UIADD3 UR10, UPT, UPT, -UR5, 0x100000, URZ ;  /* 0x00100000050a7890 */ /* 0x000fc8000fffe1ff */
[----:B------:R-:W-:Y:S02]  /*0800*/  USHF.L.U32 UR11, UR10, 0xb, URZ ;  /* 0x0000000b0a0b7899 */ /* 0x000fe400080006ff */
[----:B------:R-:W-:Y:S02]  /*0810*/  USHF.L.U32 UR10, UR10, 0x1, URZ ;  /* 0x000000010a0a7899 */ /* 0x000fe400080006ff */
[----:B------:R-:W-:-:S04]  /*0820*/  UIADD3 UR4, UPT, UPT, -UR4, 0x100000, URZ ;  /* 0x0010000004047890 */ /* 0x000fc8000fffe1ff */
[----:B------:R-:W-:Y:S02]  /*0830*/  USHF.L.U32 UR5, UR4, 0xb, URZ ;  /* 0x0000000b04057899 */ /* 0x000fe400080006ff */
[----:B------:R-:W-:Y:S01]  /*0840*/  USHF.L.U32 UR4, UR4, 0x1, URZ ;  /* 0x0000000104047899 */ /* 0x000fe200080006ff */
[----:B------:R-:W-:Y:S01]  /*0850*/  ELECT P0, URZ, PT ;  /* 0x0000000000ff782f */ /* 0x000fe20003800000 */
[----:B-1----:R-:W-:Y:S01]  /*0860*/  ULEA UR7, UR7, UR9, 0x18 ;  /* 0x0000000907077291 */ /* 0x002fe2000f8ec0ff */
[----:B------:R-:W1:Y:S11]  /*0870*/  FENCE.VIEW.ASYNC.S ;  /* 0x00000000000073c6 */ /* 0x000e760000000000 */
[----:B-1----:R1:W2:Y:S01]  /*0880*/  SYNCS.EXCH.64 URZ, [UR7+0xc0], UR10 ;  /* 0x0000c00a07ff75b2 */ /* 0x0022a20008000100 */
[----:B------:R1:W1:Y:S01]  /*0890*/  SYNCS.EXCH.64 URZ, [UR7+0xd8], UR4 ;  /* 0x0000d80407ff75b2 */ /* 0x0002620008000100 */
[----:B------:R1:W1:Y:S01]  /*08a0*/  SYNCS.EXCH.64 URZ, [UR7+0xc8], UR10 ;  /* 0x0000c80a07ff75b2 */ /* 0x0002620008000100 */
[----:B------:R1:W1:Y:S01]  /*08b0*/  SYNCS.EXCH.64 URZ, [UR7+0xe0], UR4 ;  /* 0x0000e00407ff75b2 */ /* 0x0002620008000100 */
[----:B------:R1:W1:Y:S01]  /*08c0*/  SYNCS.EXCH.64 URZ, [UR7+0xd0], UR10 ;  /* 0x0000d00a07ff75b2 */ /* 0x0002620008000100 */
[----:B------:R1:W1:Y:S01]  /*08d0*/  SYNCS.EXCH.64 URZ, [UR7+0xe8], UR4 ;  /* 0x0000e80407ff75b2 */ /* 0x0002620008000100 */
[----:B------:R-:W-:Y:S01]  /*08e0*/  NOP ;  /* 0x0000000000007918 */ /* 0x000fe20000000000 */
.L_x_11:
[----:B------:R-:W3:Y:S01]  /*08f0*/  SHFL.IDX PT, R2, R69, RZ, 0x1f ;  /* 0x00001fff45027589 */ /* 0x000ee200000e0000 */
[----:B------:R-:W-:Y:S01]  /*0900*/  NOP ;  /* 0x0000000000007918 */ /* 0x000fe20000000000 */
[----:B---3--:R-:W-:-:S13]  /*0910*/  ISETP.NE.AND P0, PT, R2, 0x3, PT ;  /* 0x000000030200780c */ /* 0x008fda0003f05270 */
[----:B------:R-:W-:Y:S05]  /*0920*/  @P0 BRA `(.L_x_12) ;  /* 0x0000000000300947 */ /* 0x000fea0003800000 */
[----:B-1----:R-:W1:Y:S01]  /*0930*/  S2UR UR5, SR_CgaCtaId ;  /* 0x00000000000579c3 */ /* 0x002e620000008800 */
[----:B------:R-:W-:Y:S01]  /*0940*/  UMOV UR7, 0x400 ;  /* 0x0000040000077882 */ /* 0x000fe20000000000 */
[----:B------:R-:W-:Y:S01]  /*0950*/  UMOV UR4, 0x20 ;  /* 0x0000002000047882 */ /* 0x000fe20000000000 */
[----:B------:R-:W-:Y:S01]  /*0960*/  ELECT P0, URZ, PT ;  /* 0x0000000000ff782f */ /* 0x000fe20003800000 */
[----:B------:R-:W-:-:S04]  /*0970*/  UIADD3 UR10, UPT, UPT, -UR4, 0x100000, URZ ;  /* 0x00100000040a7890 */ /* 0x000fc8000fffe1ff */
[----:B------:R-:W-:Y:S02]  /*0980*/  USHF.L.U32 UR11, UR10, 0xb, URZ ;  /* 0x0000000b0a0b7899 */ /* 0x000fe400080006ff */
[----:B------:R-:W-:Y:S02]  /*0990*/  USHF.L.U32 UR10, UR10, 0x1, URZ ;  /* 0x000000010a0a7899 */ /* 0x000fe400080006ff */
[----:B-1----:R-:W-:Y:S01]  /*09a0*/  ULEA UR5, UR5, UR7, 0x18 ;  /* 0x0000000705057291 */ /* 0x002fe2000f8ec0ff */
[----:B------:R-:W1:Y:S11]  /*09b0*/  FENCE.VIEW.ASYNC.S ;  /* 0x00000000000073c6 */ /* 0x000e760000000000 */
[----:B-1----:R3:W1:Y:S01]  /*09c0*/  SYNCS.EXCH.64 URZ, [UR5+0xf0], UR10 ;  /* 0x0000f00a05ff75b2 */ /* 0x0026620008000100 */
[----:B------:R3:W1:Y:S02]  /*09d0*/  SYNCS.EXCH.64 URZ, [UR5+0xf8], UR10 ;  /* 0x0000f80a05ff75b2 */ /* 0x0006640008000100 */
[----:B---3--:R-:W-:Y:S01]  /*09e0*/  NOP ;  /* 0x0000000000007918 */ /* 0x008fe20000000000 */
.L_x_12:
[----:B------:R-:W3:Y:S01]  /*09f0*/  SHFL.IDX PT, R2, R69, RZ, 0x1f ;  /* 0x00001fff45027589 */ /* 0x000ee200000e0000 */
[----:B------:R-:W-:Y:S01]  /*0a00*/  NOP ;  /* 0x0000000000007918 */ /* 0x000fe20000000000 */
[----:B---3--:R-:W-:-:S13]  /*0a10*/  ISETP.NE.AND P0, PT, R2, 0x4, PT ;  /* 0x000000040200780c */ /* 0x008fda0003f05270 */
[----:B------:R-:W-:Y:S05]  /*0a20*/  @P0 BRA `(.L_x_13) ;  /* 0x00000000004c0947 */ /* 0x000fea0003800000 */
[----:B-1----:R-:W1:Y:S01]  /*0a30*/  S2UR UR5, SR_CgaCtaId ;  /* 0x00000000000579c3 */ /* 0x002e620000008800 */
[----:B------:R-:W-:Y:S01]  /*0a40*/  UMOV UR9, 0x100 ;  /* 0x0000010000097882 */ /* 0x000fe20000000000 */
[----:B------:R-:W-:Y:S01]  /*0a50*/  UMOV UR7, 0x400 ;  /* 0x0000040000077882 */ /* 0x000fe20000000000 */
[----:B------:R-:W-:Y:S01]  /*0a60*/  USEL UR9, UR9, 0xe0, UP2 ;  /* 0x000000e009097887 */ /* 0x000fe20009000000 */
[----:B------:R-:W-:Y:S01]  /*0a70*/  UMOV UR4, 0x1 ;  /* 0x0000000100047882 */ /* 0x000fe20000000000 */
[----:B------:R-:W-:Y:S01]  /*0a80*/  ELECT P0, URZ, PT ;  /* 0x0000000000ff782f */ /* 0x000fe20003800000 */
[----:B------:R-:W-:-:S04]  /*0a90*/  UIADD3 UR10, UPT, UPT, -UR4, 0x100000, URZ ;  /* 0x00100000040a7890 */ /* 0x000fc8000fffe1ff */
[----:B------:R-:W-:Y:S02]  /*0aa0*/  USHF.L.U32 UR11, UR10, 0xb, URZ ;  /* 0x0000000b0a0b7899 */ /* 0x000fe400080006ff */
[----:B------:R-:W-:Y:S02]  /*0ab0*/  USHF.L.U32 UR10, UR10, 0x1, URZ ;  /* 0x000000010a0a7899 */ /* 0x000fe400080006ff */
[----:B------:R-:W-:-:S04]  /*0ac0*/  UIADD3 UR12, UPT, UPT, -UR9, 0x100000, URZ ;  /* 0x00100000090c7890 */ /* 0x000fc8000fffe1ff */
[----:B------:R-:W-:Y:S02]  /*0ad0*/  USHF.L.U32 UR13, UR12, 0xb, URZ ;  /* 0x0000000b0c0d7899 */ /* 0x000fe400080006ff */
[----:B------:R-:W-:Y:S02]  /*0ae0*/  USHF.L.U32 UR12, UR12, 0x1, URZ ;  /* 0x000000010c0c7899 */ /* 0x000fe400080006ff */
[----:B-1----:R-:W-:Y:S01]  /*0af0*/  ULEA UR5, UR5, UR7, 0x18 ;  /* 0x0000000705057291 */ /* 0x002fe2000f8ec0ff */
[----:B------:R-:W1:Y:S11]  /*0b00*/  FENCE.VIEW.ASYNC.S ;  /* 0x00000000000073c6 */ /* 0x000e760000000000 */
[----:B-1----:R3:W1:Y:S01]  /*0b10*/  SYNCS.EXCH.64 URZ, [UR5+0x100], UR10 ;  /* 0x0001000a05ff75b2 */ /* 0x0026620008000100 */
[----:B------:R3:W1:Y:S01]  /*0b20*/  SYNCS.EXCH.64 URZ, [UR5+0x110], UR12 ;  /* 0x0001100c05ff75b2 */ /* 0x0006620008000100 */
[----:B------:R3:W1:Y:S01]  /*0b30*/  SYNCS.EXCH.64 URZ, [UR5+0x108], UR10 ;  /* 0x0001080a05ff75b2 */ /* 0x0006620008000100 */
[----:B------:R3:W1:Y:S02]  /*0b40*/  SYNCS.EXCH.64 URZ, [UR5+0x118], UR12 ;  /* 0x0001180c05ff75b2 */ /* 0x0006640008000100 */
[----:B---3--:R-:W-:Y:S01]  /*0b50*/  NOP ;  /* 0x0000000000007918 */ /* 0x008fe20000000000 */
.L_x_13:
[----:B------:R-:W3:Y:S01]  /*0b60*/  SHFL.IDX PT, R2, R69, RZ, 0x1f ;  /* 0x00001fff45027589 */ /* 0x000ee200000e0000 */
[----:B------:R-:W-:Y:S01]  /*0b70*/  NOP ;  /* 0x0000000000007918 */ /* 0x000fe20000000000 */
[----:B---3--:R-:W-:-:S13]  /*0b80*/  ISETP.NE.AND P0, PT, R2, 0x5, PT ;  /* 0x000000050200780c */ /* 0x008fda0003f05270 */
[----:B------:R-:W-:Y:S05]  /*0b90*/  @P0 BRA `(.L_x_14) ;  /* 0x0000000000580947 */ /* 0x000fea0003800000 */
[----:B-1----:R-:W1:Y:S01]  /*0ba0*/  S2UR UR7, SR_CgaCtaId ;  /* 0x00000000000779c3 */ /* 0x002e620000008800 */
        /* <DEDUP_REMOVED lines=12> */
[----:B-1----:R3:W1:Y:S01]  /*0c70*/  SYNCS.EXCH.64 URZ, [UR7+0x120], UR10 ;  /* 0x0001200a07ff75b2 */ /* 0x0026620008000100 */
[----:B------:R3:W1:Y:S01]  /*0c80*/  SYNCS.EXCH.64 URZ, [UR7+0x140], UR4 ;  /* 0x0001400407ff75b2 */ /* 0x0006620008000100 */
[----:B------:R3:W1:Y:S01]  /*0c90*/  SYNCS.EXCH.64 URZ, [UR7+0x128], UR10 ;  /* 0x0001280a07ff75b2 */ /* 0x0006620008000100 */
[----:B------:R3:W1:Y:S01]  /*0ca0*/  SYNCS.EXCH.64 URZ, [UR7+0x148], UR4 ;  /* 0x0001480407ff75b2 */ /* 0x0006620008000100 */
[----:B------:R3:W1:Y:S01]  /*0cb0*/  SYNCS.EXCH.64 URZ, [UR7+0x130], UR10 ;  /* 0x0001300a07ff75b2 */ /* 0x0006620008000100 */
[----:B------:R3:W1:Y:S01]  /*0cc0*/  SYNCS.EXCH.64 URZ, [UR7+0x150], UR4 ;  /* 0x0001500407ff75b2 */ /* 0x0006620008000100 */
[----:B------:R3:W1:Y:S01]  /*0cd0*/  SYNCS.EXCH.64 URZ, [UR7+0x138], UR10 ;  /* 0x0001380a07ff75b2 */ /* 0x0006620008000100 */
[----:B------:R3:W1:Y:S02]  /*0ce0*/  SYNCS.EXCH.64 URZ, [UR7+0x158], UR4 ;  /* 0x0001580407ff75b2 */ /* 0x0006640008000100 */
[----:B---3--:R-:W-:Y:S01]  /*0cf0*/  NOP ;  /* 0x0000000000007918 */ /* 0x008fe20000000000 */
.L_x_14:
        /* <DEDUP_REMOVED lines=18> */
.L_x_15:
[----:B-1----:R-:W1:Y:S01]  /*0e20*/  S2UR UR5, SR_CTAID.X ;  /* 0x00000000000579c3 */ /* 0x002e620000002500 */
[----:B------:R-:W-:-:S05]  /*0e30*/  CS2R.32 R63, SR_CgaSize ;  /* 0x00000000003f7805 */ /* 0x000fca0000008a00 */
[----:B------:R-:W-:-:S05]  /*0e40*/  IMAD R63, R63, -0xa0, RZ ;  /* 0xffffff603f3f7824 */ /* 0x000fca00078e02ff */
[----:B------:R-:W-:-:S14]  /*0e50*/  R2UR UR9, R63 ;  /* 0x000000003f0972ca */ /* 0x000fdc00000e0000 */
[----:B------:R-:W3:Y:S01]  /*0e60*/  LDCU UR9, c[0x0][UR9+0x2b0] ;  /* 0x00005600090977ac */ /* 0x000ee20008000800 */
[----:B------:R-:W-:Y:S01]  /*0e70*/  NOP ;  /* 0x0000000000007918 */ /* 0x000fe20000000000 */
[----:B------:R-:W-:-:S05]  /*0e80*/  CS2R.32 R63, SR_CgaSize ;  /* 0x00000000003f7805 */ /* 0x000fca0000008a00 */
[----:B------:R-:W-:-:S05]  /*0e90*/  IMAD R63, R63, -0xa0, RZ ;  /* 0xffffff603f3f7824 */ /* 0x000fca00078e02ff */
[----:B------:R-:W-:-:S14]  /*0ea0*/  R2UR UR7, R63 ;  /* 0x000000003f0772ca */ /* 0x000fdc00000e0000 */
[----:B------:R-:W2:Y:S01]  /*0eb0*/  LDCU UR7, c[0x0][UR7+0x2b4] ;  /* 0x00005680070777ac */ /* 0x000ea20008000800 */
[----:B------:R-:W4:Y:S08]  /*0ec0*/  S2UR UR4, SR_CTAID.Y ;  /* 0x00000000000479c3 */ /* 0x000f300000002600 */
[----:B------:R-:W2:Y:S01]  /*0ed0*/  LDC R10, c[0x0][0xb24] ;  /* 0x0002c900ff0a7b82 */ /* 0x000ea20000000800 */
[----:B-1----:R-:W-:-:S02]  /*0ee0*/  I2FP.F32.U32 R63, UR5 ;  /* 0x00000005003f7c45 */ /* 0x002fc40008201000 */
[----:B------:R-:W-:-:S05]  /*0ef0*/  CS2R.32 R3, SR_CgaSize ;  /* 0x0000000000037805 */ /* 0x000fca0000008a00 */
[----:B------:R-:W-:-:S06]  /*0f00*/  IMAD R3, R3, -0xa0, RZ ;  /* 0xffffff6003037824 */ /* 0x000fcc00078e02ff */
[----:B------:R-:W1:Y:S01]  /*0f10*/  LDC R3, c[0x0][R3+0x2a0] ;  /* 0x0000a80003037b82 */ /* 0x000e620000000800 */
[----:B------:R-:W-:Y:S01]  /*0f20*/  MOV R15, UR5 ;  /* 0x00000005000f7c02 */ /* 0x000fe20008000f00 */
[----:B---3--:R-:W-:Y:S01]  /*0f30*/  FMUL R63, R63, UR9 ;  /* 0x000000093f3f7c20 */ /* 0x008fe20008400000 */
[----:B----4-:R-:W-:Y:S02]  /*0f40*/  I2FP.F32.U32 R62, UR4 ;  /* 0x00000004003e7c45 */ /* 0x010fe40008201000 */
[----:B------:R-:W-:-:S05]  /*0f50*/  CS2R.32 R2, SR_CgaSize ;  /* 0x0000000000027805 */ /* 0x000fca0000008a00 */
[----:B------:R-:W-:-:S06]  /*0f60*/  IMAD R2, R2, -0xa0, RZ ;  /* 0xffffff6002027824 */ /* 0x000fcc00078e02ff */
[----:B------:R-:W3:Y:S01]  /*0f70*/  LDC R2, c[0x0][R2+0x2a4] ;  /* 0x0000a90002027b82 */ /* 0x000ee20000000800 */
[----:B------:R-:W-:Y:S01]  /*0f80*/  MOV R14, UR4 ;  /* 0x00000004000e7c02 */ /* 0x000fe20008000f00 */
[----:B------:R-:W4:Y:S01]  /*0f90*/  F2I.U32.TRUNC.NTZ R63, R63 ;  /* 0x0000003f003f7305 */ /* 0x000f22000020f000 */
[----:B--2---:R-:W-:-:S05]  /*0fa0*/  FMUL R62, R62, UR7 ;  /* 0x000000073e3e7c20 */ /* 0x004fca0008400000 */
[----:B------:R-:W-:Y:S01]  /*0fb0*/  BAR.SYNC.DEFER_BLOCKING 0x0 ;  /* 0x0000000000007b1d */ /* 0x000fe20000010000 */
[----:B------:R-:W-:-:S05]  /*0fc0*/  ISETP.GE.AND P0, PT, R10, 0x1, PT ;  /* 0x000000010a00780c */ /* 0x000fca0003f06270 */
[----:B------:R-:W2:Y:S02]  /*0fd0*/  F2I.U32.TRUNC.NTZ R62, R62 ;  /* 0x0000003e003e7305 */ /* 0x000ea4000020f000 */
[----:B------:R-:W3:Y:S01]  /*0fe0*/  S2UR UR36, SR_CTAID.Z ;  /* 0x00000000002479c3 */ /* 0x000ee20000002700 */
[----:B----4-:R-:W-:-:S05]  /*0ff0*/  IADD3 R63, PT, PT, -R63, RZ, RZ ;  /* 0x000000ff3f3f7210 */ /* 0x010fca0007ffe1ff */
[----:B-1----:R-:W-:Y:S01]  /*1000*/  IMAD R63, R3, R63, UR5 ;  /* 0x00000005033f7e24 */ /* 0x002fe2000f8e023f */
[----:B--2---:R-:W-:-:S05]  /*1010*/  IADD3 R62, PT, PT, -R62, RZ, RZ ;  /* 0x000000ff3e3e7210 */ /* 0x004fca0007ffe1ff */
[----:B---3--:R-:W-:Y:S01]  /*1020*/  IMAD R62, R2, R62, UR4 ;  /* 0x00000004023e7e24 */ /* 0x008fe2000f8e023e */
[----:B------:R-:W-:Y:S06]  /*1030*/  @!P0 BRA `(.L_x_16) ;  /* 0x0000000000b88947 */ /* 0x000fec0003800000 */
[----:B------:R-:W1:Y:S01]  /*1040*/  LDC.64 R4, c[0x0][0xb18] ;  /* 0x0002c600ff047b82 */ /* 0x000e620000000a00 */
[----:B------:R-:W-:-:S07]  /*1050*/  ISETP.NE.AND P0, PT, R10, 0x1, PT ;  /* 0x000000010a00780c */ /* 0x000fce0003f05270 */
[----:B------:R-:W2:Y:S08]  /*1060*/  LDC R9, c[0x0][0xb0c] ;  /* 0x0002c300ff097b82 */ /* 0x000eb00000000800 */
[----:B------:R-:W3:Y:S08]  /*1070*/  LDC R12, c[0x0][0x370] ;  /* 0x0000dc00ff0c7b82 */ /* 0x000ef00000000800 */
[----:B------:R-:W4:Y:S01]  /*1080*/  LDC R11, c[0x0][0x374] ;  /* 0x0000dd00ff0b7b82 */ /* 0x000f220000000800 */
[----:B-1----:R-:W-:-:S07]  /*1090*/  ISETP.NE.AND P1, PT, R4, 0x1, PT ;  /* 0x000000010400780c */ /* 0x002fce0003f25270 */
[----:B------:R-:W3:Y:S01]  /*10a0*/  LDC.64 R6, c[0x0][0xb10] ;  /* 0x0002c400ff067b82 */ /* 0x000ee20000000a00 */
[----:B--2---:R-:W-:-:S07]  /*10b0*/  ISETP.NE.AND P2, PT, R9, 0x1, PT ;  /* 0x000000010900780c */ /* 0x004fce0003f45270 */
[----:B------:R-:W1:Y:S08]  /*10c0*/  LDC R8, c[0x0][0xb20] ;  /* 0x0002c800ff087b82 */ /* 0x000e700000000800 */
[----:B------:R-:W2:Y:S01]  /*10d0*/  LDC.64 R2, c[0x0][0xb28] ;  /* 0x0002ca00ff027b82 */ /* 0x000ea20000000a00 */
[----:B----4-:R-:W-:-:S04]  /*10e0*/  IMAD.HI.U32 R13, R11, R5, RZ ;  /* 0x000000050b0d7227 */ /* 0x010fc800078e00ff */
[----:B------:R-:W-:-:S04]  /*10f0*/  IMAD.HI.U32 R5, R14, R5, RZ ;  /* 0x000000050e057227 */ /* 0x000fc800078e00ff */
[----:B---3--:R-:W-:-:S05]  /*1100*/  IMAD.HI.U32 R16, R12, R6, RZ ;  /* 0x000000060c107227 */ /* 0x008fca00078e00ff */
[-C--:B------:R-:W-:Y:S01]  /*1110*/  @P2 SHF.R.U32.HI R12, RZ, R7.reuse, R16 ;  /* 0x00000007ff0c2219 */ /* 0x080fe20000011610 */
[----:B------:R-:W-:Y:S01]  /*1120*/  IMAD.HI.U32 R16, R15, R6, RZ ;  /* 0x000000060f107227 */ /* 0x000fe200078e00ff */
[-C--:B-1----:R-:W-:Y:S02]  /*1130*/  @P1 SHF.R.U32.HI R11, RZ, R8.reuse, R13 ;  /* 0x00000008ff0b1219 */ /* 0x082fe4000001160d */
[----:B------:R-:W-:Y:S02]  /*1140*/  SHF.R.U32.HI R5, RZ, R8, R5 ;  /* 0x00000008ff057219 */ /* 0x000fe40000011605 */
[----:B------:R-:W-:Y:S02]  /*1150*/  SHF.R.U32.HI R16, RZ, R7, R16 ;  /* 0x00000007ff107219 */ /* 0x000fe40000011610 */
[----:B------:R-:W-:Y:S01]  /*1160*/  SEL R5, R14, R5, !P1 ;  /* 0x000000050e057207 */ /* 0x000fe20004800000 */
[----:B--2---:R-:W-:Y:S01]  /*1170*/  IMAD.HI.U32 R13, R11, R2, RZ ;  /* 0x000000020b0d7227 */ /* 0x004fe200078e00ff */
[----:B------:R-:W-:-:S03]  /*1180*/  SEL R16, R15, R16, !P2 ;  /* 0x000000100f107207 */ /* 0x000fc60005000000 */
[----:B------:R-:W-:Y:S01]  /*1190*/  IMAD.HI.U32 R6, R12, R2, RZ ;  /* 0x000000020c067227 */ /* 0x000fe200078e00ff */
[----:B------:R-:W-:-:S04]  /*11a0*/  @P0 SHF.R.U32.HI R11, RZ, R3, R13 ;  /* 0x00000003ff0b0219 */ /* 0x000fc8000001160d */
[----:B------:R-:W-:Y:S01]  /*11b0*/  @P0 SHF.R.U32.HI R12, RZ, R3, R6 ;  /* 0x00000003ff0c0219 */ /* 0x000fe20000011606 */
[----:B------:R-:W-:-:S04]  /*11c0*/  IMAD R11, R11, R10, RZ ;  /* 0x0000000a0b0b7224 */ /* 0x000fc800078e02ff */
[----:B------:R-:W-:Y:S01]  /*11d0*/  IMAD R6, R12, R10, RZ ;  /* 0x0000000a0c067224 */ /* 0x000fe200078e02ff */
[----:B------:R-:W-:-:S04]  /*11e0*/  ISETP.GE.AND P1, PT, R5, R11, PT ;  /* 0x0000000b0500720c */ /* 0x000fc80003f26270 */
[----:B------:R-:W-:Y:S01]  /*11f0*/  ISETP.GE.OR P1, PT, R16, R6, P1 ;  /* 0x000000061000720c */ /* 0x000fe20000f26670 */
[----:B------:R-:W-:-:S05]  /*1200*/  IMAD.HI.U32 R6, R5, R2, RZ ;  /* 0x0000000205067227 */ /* 0x000fca00078e00ff */
[----:B------:R-:W-:-:S04]  /*1210*/  SHF.R.U32.HI R6, RZ, R3, R6 ;  /* 0x00000003ff067219 */ /* 0x000fc80000011606 */
[----:B------:R-:W-:-:S03]  /*1220*/  SEL R6, R5, R6, !P0 ;  /* 0x0000000605067207 */ /* 0x000fc60004000000 */
[----:B------:R-:W-:Y:S01]  /*1230*/  @!P1 IMAD.HI.U32 R7, R16, R2, RZ ;  /* 0x0000000210079227 */ /* 0x000fe200078e00ff */
[----:B------:R-:W-:-:S04]  /*1240*/  IADD3 R2, PT, PT, -R6, RZ, RZ ;  /* 0x000000ff06027210 */ /* 0x000fc80007ffe1ff */
[----:B------:R-:W-:Y:S01]  /*1250*/  @!P1 SHF.R.U32.HI R3, RZ, R3, R7 ;  /* 0x00000003ff039219 */ /* 0x000fe20000011607 */
[----:B------:R-:W-:Y:S01]  /*1260*/  IMAD R2, R10, R2, R5 ;  /* 0x000000020a027224 */ /* 0x000fe200078e0205 */
[----:B------:R-:W-:Y:S02]  /*1270*/  IADD3 R7, PT, PT, -R5, RZ, RZ ;  /* 0x000000ff05077210 */ /* 0x000fe40007ffe1ff */
[----:B------:R-:W-:-:S03]  /*1280*/  @!P1 SEL R3, R16, R3, !P0 ;  /* 0x0000000310039207 */ /* 0x000fc60004000000 */
[----:B------:R-:W-:Y:S02]  /*1290*/  IMAD R7, R4, R7, R14 ;  /* 0x0000000704077224 */ /* 0x000fe400078e020e */
[--C-:B------:R-:W-:Y:S02]  /*12a0*/  @!P1 IMAD.IADD R6, R6, 0x1, -R3.reuse ;  /* 0x0000000106069824 */ /* 0x100fe400078e0a03 */
[----:B------:R-:W-:Y:S01]  /*12b0*/  @!P1 IMAD R3, R2, R12, R3 ;  /* 0x0000000c02039224 */ /* 0x000fe200078e0203 */
[----:B------:R-:W-:Y:S01]  /*12c0*/  IADD3 R2, PT, PT, -R16, RZ, RZ ;  /* 0x000000ff10027210 */ /* 0x000fe20007ffe1ff */
[----:B------:R-:W-:Y:S02]  /*12d0*/  @!P1 IMAD R5, R6, R10, R16 ;  /* 0x0000000a06059224 */ /* 0x000fe400078e0210 */
[----:B------:R-:W-:Y:S02]  /*12e0*/  @!P1 IMAD.MOV.U32 R16, RZ, RZ, R3 ;  /* 0x000000ffff109224 */ /* 0x000fe400078e0003 */
[----:B------:R-:W-:-:S02]  /*12f0*/  IMAD R2, R9, R2, R15 ;  /* 0x0000000209027224 */ /* 0x000fc400078e020f */
[----:B------:R-:W-:Y:S02]  /*1300*/  IMAD R14, R5, R4, R7 ;  /* 0x00000004050e7224 */ /* 0x000fe400078e0207 */
[----:B------:R-:W-:Y:S02]  /*1310*/  IMAD R15, R16, R9, R2 ;  /* 0x00000009100f7224 */ /* 0x000fe400078e0202 */
.L_x_16:
[----:B------:R-:W1:Y:S01]  /*1320*/  LDCU UR4, c[0x0][0xb30] ;  /* 0x00016600ff0477ac */ /* 0x000e620008000800 */
[----:B------:R-:W2:Y:S08]  /*1330*/  S2UR UR37, SR_CgaCtaId ;  /* 0x00000000002579c3 */ /* 0x000eb00000008800 */
[----:B------:R-:W3:Y:S01]  /*1340*/  LDC R26, c[0x0][0xb24] ;  /* 0x0002c900ff1a7b82 */ /* 0x000ee20000000800 */
[----:B-1----:R-:W-:-:S09]  /*1350*/  UISETP.NE.AND UP1, UPT, UR4, 0x1, UPT ;  /* 0x000000010400788c */ /* 0x002fd2000bf25270 */
[----:B--2---:R-:W-:Y:S05]  /*1360*/  BRA.U UP1, `(.L_x_17) ;  /* 0x0000000101407547 */ /* 0x004fea000b800000 */
[----:B------:R-:W1:Y:S08]  /*1370*/  LDC.64 R4, c[0x0][0xb10] ;  /* 0x0002c400ff047b82 */ /* 0x000e700000000a00 */
[----:B------:R-:W2:Y:S08]  /*1380*/  LDC.64 R2, c[0x0][0xb18] ;  /* 0x0002c600ff027b82 */ /* 0x000eb00000000a00 */
[----:B------:R-:W4:Y:S08]  /*1390*/  LDC R6, c[0x0][0xb20] ;  /* 0x0002c800ff067b82 */ /* 0x000f300000000800 */
[----:B------:R-:W3:Y:S01]  /*13a0*/  LDC R7, c[0x0][0xb0c] ;  /* 0x0002c300ff077b82 */ /* 0x000ee20000000800 */
[----:B-1----:R-:W-:-:S05]  /*13b0*/  IMAD.HI.U32 R4, R15, R4, RZ ;  /* 0x000000040f047227 */ /* 0x002fca00078e00ff */
[----:B------:R-:W-:Y:S01]  /*13c0*/  SHF.R.U32.HI R4, RZ, R5, R4 ;  /* 0x00000005ff047219 */ /* 0x000fe20000011604 */
[----:B--2---:R-:W-:Y:S01]  /*13d0*/  IMAD.HI.U32 R3, R14, R3, RZ ;  /* 0x000000030e037227 */ /* 0x004fe200078e00ff */
[----:B------:R-:W-:-:S04]  /*13e0*/  ISETP.NE.AND P0, PT, R2, 0x1, PT ;  /* 0x000000010200780c */ /* 0x000fc80003f05270 */
[----:B----4-:R-:W-:-:S04]  /*13f0*/  SHF.R.U32.HI R3, RZ, R6, R3 ;  /* 0x00000006ff037219 */ /* 0x010fc80000011603 */
[----:B------:R-:W-:Y:S02]  /*1400*/  SEL R3, R14, R3, !P0 ;  /* 0x000000030e037207 */ /* 0x000fe40004000000 */
[----:B---3--:R-:W-:-:S04]  /*1410*/  ISETP.NE.AND P1, PT, R7, 0x1, PT ;  /* 0x000000010700780c */ /* 0x008fc80003f25270 */
[----:B------:R-:W-:-:S05]  /*1420*/  SEL R4, R15, R4, !P1 ;  /* 0x000000040f047207 */ /* 0x000fca0004800000 */
[----:B------:R-:W-:Y:S02]  /*1430*/  IMAD.IADD R5, R3, 0x1, -R4 ;  /* 0x0000000103057824 */ /* 0x000fe400078e0a04 */
[----:B------:R-:W-:Y:S02]  /*1440*/  IMAD.IADD R3, R4, 0x1, -R3 ;  /* 0x0000000104037824 */ /* 0x000fe400078e0a03 */
[----:B------:R-:W-:Y:S02]  /*1450*/  IMAD R15, R5, R7, R15 ;  /* 0x00000007050f7224 */ /* 0x000fe400078e020f */
[----:B------:R-:W-:-:S07]  /*1460*/  IMAD R14, R3, R2, R14 ;  /* 0x00000002030e7224 */ /* 0x000fce00078e020e */
.L_x_17:
[----:B------:R-:W-:Y:S01]  /*1470*/  BAR.SYNC.DEFER_BLOCKING 0x0 ;  /* 0x0000000000007b1d */ /* 0x000fe20000010000 */
[----:B------:R-:W-:Y:S01]  /*1480*/  UISETP.NE.AND UP1, UPT, UR8, 0x2, UPT ;  /* 0x000000020800788c */ /* 0x000fe2000bf25270 */
[----:B------:R-:W-:Y:S02]  /*1490*/  ISETP.NE.OR P5, PT, R0, 0x2, !P5 ;  /* 0x000000020000780c */ /* 0x000fe40006fa5670 */
[----:B------:R-:W-:-:S06]  /*14a0*/  LOP3.LUT R2, R75, 0x1f, RZ, 0xc0, !PT ;  /* 0x0000001f4b027812 */ /* 0x000fcc00078ec0ff */
[----:B------:R-:W-:Y:S05]  /*14b0*/  BRA.U UP1, `(.L_x_18) ;  /* 0x0000001501747547 */ /* 0x000fea000b800000 */
[----:B------:R-:W1:Y:S01]  /*14c0*/  LDCU UR13, c[0x0][0x38c] ;  /* 0x00007180ff0d77ac */ /* 0x000e620008000800 */
[----:B------:R-:W2:Y:S01]  /*14d0*/  LDC R8, c[0x0][0x370] ;  /* 0x0000dc00ff087b82 */ /* 0x000ea20000000800 */
[----:B------:R-:W-:Y:S01]  /*14e0*/  PLOP3.LUT P1, PT, PT, PT, UP2, 0x80, 0x8 ;  /* 0x000000000008781c */ /* 0x000fe20003f2f028 */
[----:B------:R-:W-:Y:S01]  /*14f0*/  IMAD.MOV.U32 R17, RZ, RZ, 0x1 ;  /* 0x00000001ff117424 */ /* 0x000fe200078e00ff */
[----:B------:R-:W-:Y:S01]  /*1500*/  ISETP.EQ.OR P4, PT, R2, RZ, P5 ;  /* 0x000000ff0200720c */ /* 0x000fe20002f82670 */
[----:B------:R-:W-:Y:S01]  /*1510*/  IMAD.MOV.U32 R16, RZ, RZ, RZ ;  /* 0x000000ffff107224 */ /* 0x000fe200078e00ff */
[----:B------:R-:W-:Y:S02]  /*1520*/  PLOP3.LUT P1, PT, P1, PT, PT, 0x8, 0x80 ;  /* 0x000000000080781c */ /* 0x000fe40000f2e170 */
[----:B------:R-:W-:Y:S01]  /*1530*/  CS2R R12, SRZ ;  /* 0x00000000000c7805 */ /* 0x000fe2000001ff00 */
[----:B------:R-:W-:Y:S01]  /*1540*/  IMAD.MOV.U32 R11, RZ, RZ, 0x1 ;  /* 0x00000001ff0b7424 */ /* 0x000fe200078e00ff */
[----:B------:R-:W4:Y:S01]  /*1550*/  LDC R0, c[0x0][0x374] ;  /* 0x0000dd00ff007b82 */ /* 0x000f220000000800 */
[----:B------:R-:W2:Y:S01]  /*1560*/  LDCU.64 UR22, c[0x0][0x348] ;  /* 0x00006900ff1677ac */ /* 0x000ea20008000a00 */
[----:B------:R-:W-:Y:S01]  /*1570*/  UMOV UR6, URZ ;  /* 0x000000ff00067c82 */ /* 0x000fe20008000000 */
[----:B-1----:R-:W-:-:S04]  /*1580*/  UIADD3 UR5, UPT, UPT, UR13, 0x1f, URZ ;  /* 0x0000001f0d057890 */ /* 0x002fc8000fffe0ff */
[----:B------:R-:W-:-:S04]  /*1590*/  USHF.R.S32.HI UR4, URZ, 0x1f, UR5 ;  /* 0x0000001fff047899 */ /* 0x000fc80008011405 */
[----:B------:R-:W-:-:S04]  /*15a0*/  ULEA.HI UR4, UR4, UR5, URZ, 0x5 ;  /* 0x0000000504047291 */ /* 0x000fc8000f8f28ff */
[----:B------:R-:W-:Y:S02]  /*15b0*/  USHF.R.S32.HI UR15, URZ, 0x5, UR4 ;  /* 0x00000005ff0f7899 */ /* 0x000fe40008011404 */
[----:B------:R-:W-:Y:S02]  /*15c0*/  UIADD3 UR4, UPT, UPT, UR13, -0x1, URZ ;  /* 0xffffffff0d047890 */ /* 0x000fe4000fffe0ff */
[----:B------:R-:W-:Y:S02]  /*15d0*/  UISETP.LT.U32.AND UP0, UPT, UR15, 0xc, UPT ;  /* 0x0000000c0f00788c */ /* 0x000fe4000bf01070 */
[----:B------:R-:W-:Y:S02]  /*15e0*/  UISETP.GE.U32.AND UP1, UPT, UR4, -0x3f, UPT ;  /* 0xffffffc10400788c */ /* 0x000fe4000bf26070 */
[----:B------:R-:W-:Y:S02]  /*15f0*/  USEL UR14, UR15, 0xc, UP0 ;  /* 0x0000000c0f0e7887 */ /* 0x000fe40008000000 */
[----:B------:R-:W-:-:S02]  /*1600*/  UIADD3 UR13, UPT, UPT, UR13, 0x3e, URZ ;  /* 0x0000003e0d0d7890 */ /* 0x000fc4000fffe0ff */
[----:B------:R-:W-:Y:S02]  /*1610*/  UIADD3 UR5, UPT, UPT, UR14, -0x1, URZ ;  /* 0xffffffff0e057890 */ /* 0x000fe4000fffe0ff */
[----:B------:R-:W-:-:S03]  /*1620*/  UIADD3 UR7, UPT, UPT, UR15, -UR14, URZ ;  /* 0x8000000e0f077290 */ /* 0x000fc6000fffe0ff */
[----:B------:R-:W-:-:S04]  /*1630*/  @UP1 UIADD3 UR5, UPT, UPT, UR14, URZ, URZ ;  /* 0x000000ff0e051290 */ /* 0x000fc8000fffe0ff */
[----:B--2---:R-:W-:-:S12]  /*1640*/  UIADD3 UR5, UPT, UPT, UR5, 0x1, URZ ;  /* 0x0000000105057890 */ /* 0x004fd8000fffe0ff */
.L_x_36:
[----:B------:R-:W-:Y:S01]  /*1650*/  UISETP.NE.AND UP0, UPT, UR37, URZ, UPT ;  /* 0x000000ff2500728c */ /* 0x000fe2000bf05270 */
[----:B------:R-:W1:Y:S08]  /*1660*/  S2UR UR37, SR_CgaCtaId ;  /* 0x00000000002579c3 */ /* 0x000e700000008800 */
[----:B------:R-:W-:Y:S05]  /*1670*/  BRA.U UP0, `(.L_x_19) ;  /* 0x0000000100347547 */ /* 0x000fea000b800000 */
[----:B------:R-:W2:Y:S01]  /*1680*/  S2R R2, SR_CgaCtaId ;  /* 0x0000000000027919 */ /* 0x000ea20000008800 */
[----:B------:R-:W-:-:S04]  /*1690*/  MOV R3, 0x400 ;  /* 0x0000040000037802 */ /* 0x000fc80000000f00 */
[----:B--2---:R-:W-:Y:S02]  /*16a0*/  LEA R2, R2, R3, 0x18 ;  /* 0x0000000302027211 */ /* 0x004fe400078ec0ff */
[----:B------:R-:W-:-:S03]  /*16b0*/  SHF.L.U32 R3, R11, 0x1f, RZ ;  /* 0x0000001f0b037819 */ /* 0x000fc600000006ff */
[----:B------:R-:W-:-:S04]  /*16c0*/  IMAD R2, R12, 0x8, R2 ;  /* 0x000000080c027824 */ /* 0x000fc800078e0202 */
[----:B------:R-:W2:Y:S02]  /*16d0*/  SYNCS.PHASECHK.TRANS64.TRYWAIT P0, [R2+URZ+0x170], R3 ;  /* 0x00017003020075a7 */ /* 0x000ea400080011ff */
[----:B--2---:R-:W-:Y:S05]  /*16e0*/  @!P0 BRA `(.L_x_20) ;  /* 0x0000005800b88947 */ /* 0x004fea0003800000 */
.L_x_124:
[----:B------:R-:W-:Y:S01]  /*16f0*/  VIADD R12, R12, 0x1 ;  /* 0x000000010c0c7836 */ /* 0x000fe20000000000 */
[----:B------:R2:W-:Y:S04]  /*1700*/  SYNCS.ARRIVE.TRANS64.A1T0 RZ, [R2+URZ+0x160], RZ ;  /* 0x000160ff02ff79a7 */ /* 0x0005e800081000ff */
[----:B------:R-:W-:-:S04]  /*1710*/  ISETP.NE.AND P0, PT, R12, 0x2, PT ;  /* 0x000000020c00780c */ /* 0x000fc80003f05270 */
[----:B------:R-:W-:Y:S02]  /*1720*/  SEL R12, R12, RZ, P0 ;  /* 0x000000ff0c0c7207 */ /* 0x000fe40000000000 */
[----:B--2---:R-:W-:-:S04]  /*1730*/  SEL R2, RZ, 0x1, P0 ;  /* 0x00000001ff027807 */ /* 0x004fc80000000000 */
[----:B------:R-:W-:-:S07]  /*1740*/  LOP3.LUT R11, R11, R2, RZ, 0x3c, !PT ;  /* 0x000000020b0b7212 */ /* 0x000fce00078e3cff */
.L_x_19:
[----:B------:R-:W-:Y:S01]  /*1750*/  UMOV UR4, 0x400 ;  /* 0x0000040000047882 */ /* 0x000fe20000000000 */
[----:B------:R-:W-:Y:S01]  /*1760*/  SHF.L.U32 R2, R17, 0x1f, RZ ;  /* 0x0000001f11027819 */ /* 0x000fe200000006ff */
[----:B-1----:R-:W-:Y:S01]  /*1770*/  ULEA UR4, UR37, UR4, 0x18 ;  /* 0x0000000425047291 */ /* 0x002fe2000f8ec0ff */
[----:B------:R-:W-:Y:S01]  /*1780*/  R2UR UR35, R15 ;  /* 0x000000000f2372ca */ /* 0x000fe200000e0000 */
[----:B------:R-:W-:Y:S01]  /*1790*/  UISETP.GE.U32.AND UP0, UPT, UR13, 0x3f, UPT ;  /* 0x0000003f0d00788c */ /* 0x000fe2000bf06070 */
[----:B------:R-:W-:Y:S01]  /*17a0*/  R2UR UR11, R14 ;  /* 0x000000000e0b72ca */ /* 0x000fe200000e0000 */
[----:B------:R-:W-:Y:S01]  /*17b0*/  ULEA UR8, UR6, UR4, 0x3 ;  /* 0x0000000406087291 */ /* 0x000fe2000f8e18ff */
[----:B------:R-:W-:-:S08]  /*17c0*/  UMOV UR24, URZ ;  /* 0x000000ff00187c82 */ /* 0x000fd00008000000 */
[----:B------:R1:W2:Y:S01]  /*17d0*/  SYNCS.PHASECHK.TRANS64.TRYWAIT P0, [UR8+0x60], R2 ;  /* 0x00006002ff0075a7 */ /* 0x0002a20008001108 */
[----:B------:R-:W-:Y:S02]  /*17e0*/  USHF.L.U32 UR35, UR35, 0x6, URZ ;  /* 0x0000000623237899 */ /* 0x000fe400080006ff */
[----:B------:R-:W-:Y:S01]  /*17f0*/  USHF.L.U32 UR11, UR11, 0x6, URZ ;  /* 0x000000060b0b7899 */ /* 0x000fe200080006ff */
[----:B------:R-:W-:Y:S11]  /*1800*/  BRA.U !UP0, `(.L_x_21) ;  /* 0x0000000108a47547 */ /* 0x000ff6000b800000 */
[----:B------:R-:W-:Y:S01]  /*1810*/  UMOV UR16, URZ ;  /* 0x000000ff00107c82 */ /* 0x000fe20008000000 */
[----:B------:R-:W-:-:S05]  /*1820*/  UMOV UR17, UR6 ;  /* 0x0000000600117c82 */ /* 0x000fca0008000000 */
.L_x_26:
[----:B-1----:R-:W-:Y:S01]  /*1830*/  ULEA UR33, UR17, UR4, 0x3 ;  /* 0x0000000411217291 */ /* 0x002fe2000f8e18ff */
[----:B--2---:R-:W-:Y:S01]  /*1840*/  @!P5 MOV R3, 0x4000 ;  /* 0x000040000003d802 */ /* 0x004fe20000000f00 */
[----:B--2---:R-:W-:Y:S10]  /*1850*/  @P0 BRA `(.L_x_22) ;  /* 0x00000000000c0947 */ /* 0x004ff40003800000 */
[----:B------:R-:W-:-:S04]  /*1860*/  SHF.L.U32 R4, R17, 0x1f, RZ ;  /* 0x0000001f11047819 */ /* 0x000fc800000006ff */
[----:B------:R-:W2:Y:S02]  /*1870*/  SYNCS.PHASECHK.TRANS64.TRYWAIT P0, [UR33+0x60], R4 ;  /* 0x00006004ff0075a7 */ /* 0x000ea40008001121 */
[----:B--2---:R-:W-:Y:S05]  /*1880*/  @!P0 BRA `(.L_x_23) ;  /* 0x0000005800648947 */ /* 0x004fea0003800000 */
.L_x_22:
[----:B------:R2:W-:Y:S01]  /*1890*/  @!P5 SYNCS.ARRIVE.TRANS64 RZ, [UR33], R3 ;  /* 0x00000003ffffd9a7 */ /* 0x0005e20008000021 */
[----:B------:R-:W-:Y:S04]  /*18a0*/  BSSY.RECONVERGENT B0, `(.L_x_24) ;  /* 0x0000003000007945 */ /* 0x000fe80003800200 */
[----:B------:R-:W-:Y:S05]  /*18b0*/  @P4 BRA `(.L_x_25) ;  /* 0x0000000000044947 */ /* 0x000fea0003800000 */
[----:B------:R-:W-:Y:S05]  /*18c0*/  BPT.TRAP 0x1 ;  /* 0x000000040000795c */ /* 0x000fea0000300000 */
.L_x_25:
[----:B------:R-:W-:Y:S05]  /*18d0*/  BSYNC.RECONVERGENT B0 ;  /* 0x0000000000007941 */ /* 0x000fea0003800200 */
.L_x_24:
[----:B------:R-:W-:Y:S02]  /*18e0*/  UIADD3 UR6, UPT, UPT, UR17, 0x1, URZ ;  /* 0x0000000111067890 */ /* 0x000fe4000fffe0ff */
[----:B------:R-:W-:Y:S02]  /*18f0*/  UIADD3 UR26, UP1, UPT, UR22, 0x80, URZ ;  /* 0x00000080161a7890 */ /* 0x000fe4000ff3e0ff */
[----:B------:R-:W-:Y:S02]  /*1900*/  UISETP.NE.AND UP0, UPT, UR6, 0xc, UPT ;  /* 0x0000000c0600788c */ /* 0x000fe4000bf05270 */
[----:B------:R-:W-:Y:S02]  /*1910*/  USHF.L.U32 UR34, UR16, 0x5, URZ ;  /* 0x0000000510227899 */ /* 0x000fe400080006ff */
[----:B------:R-:W-:Y:S02]  /*1920*/  USEL UR9, URZ, 0x1, UP0 ;  /* 0x00000001ff097887 */ /* 0x000fe40008000000 */
[----:B------:R-:W-:-:S02]  /*1930*/  USEL UR6, UR6, URZ, UP0 ;  /* 0x000000ff06067287 */ /* 0x000fc40008000000 */
[----:B------:R-:W-:Y:S02]  /*1940*/  UIADD3 UR20, UP0, UPT, UR22, 0x180, URZ ;  /* 0x0000018016147890 */ /* 0x000fe4000ff1e0ff */
[----:B------:R-:W-:Y:S01]  /*1950*/  ULEA UR8, UR6, UR4, 0x3 ;  /* 0x0000000406087291 */ /* 0x000fe2000f8e18ff */
[----:B------:R-:W-:Y:S01]  /*1960*/  LOP3.LUT R17, R17, UR9, RZ, 0x3c, !PT ;  /* 0x0000000911117c12 */ /* 0x000fe2000f8e3cff */
[----:B------:R-:W-:Y:S02]  /*1970*/  UIADD3.X UR27, UPT, UPT, URZ, UR23, URZ, UP1, !UPT ;  /* 0x00000017ff1b7290 */ /* 0x000fe40008ffe4ff */
[----:B------:R-:W-:Y:S01]  /*1980*/  UIADD3.X UR21, UPT, UPT, URZ, UR23, URZ, UP0, !UPT ;  /* 0x00000017ff157290 */ /* 0x000fe200087fe4ff */
[----:B-1----:R-:W-:Y:S01]  /*1990*/  SHF.L.U32 R2, R17, 0x1f, RZ ;  /* 0x0000001f11027819 */ /* 0x002fe200000006ff */
[----:B------:R-:W-:Y:S01]  /*19a0*/  UMOV UR18, 0x0 ;  /* 0x0000000000127882 */ /* 0x000fe20000000000 */
[----:B------:R-:W-:Y:S01]  /*19b0*/  UMOV UR19, 0x10000000 ;  /* 0x1000000000137882 */ /* 0x000fe20000000000 */
[----:B------:R-:W-:Y:S01]  /*19c0*/  UMOV UR12, UR36 ;  /* 0x00000024000c7c82 */ /* 0x000fe20008000000 */
[----:B------:R1:W1:Y:S01]  /*19d0*/  SYNCS.PHASECHK.TRANS64.TRYWAIT P0, [UR8+0x60], R2 ;  /* 0x00006002ff0075a7 */ /* 0x0002620008001108 */
[----:B------:R-:W-:Y:S01]  /*19e0*/  ULEA UR8, UR17, UR4, 0xd ;  /* 0x0000000411087291 */ /* 0x000fe2000f8e68ff */
[----:B------:R-:W-:Y:S01]  /*19f0*/  UMOV UR9, UR33 ;  /* 0x0000002100097c82 */ /* 0x000fe20008000000 */
[----:B------:R-:W-:-:S02]  /*1a00*/  UMOV UR10, UR34 ;  /* 0x00000022000a7c82 */ /* 0x000fc40008000000 */
[----:B------:R-:W-:Y:S02]  /*1a10*/  UIADD3 UR32, UPT, UPT, UR8, 0x6800, URZ ;  /* 0x0000680008207890 */ /* 0x000fe4000fffe0ff */
[----:B------:R-:W-:Y:S02]  /*1a20*/  UIADD3 UR8, UPT, UPT, UR8, 0x1e800, URZ ;  /* 0x0001e80008087890 */ /* 0x000fe4000fffe0ff */
[----:B------:R-:W-:Y:S01]  /*1a30*/  UIADD3 UR16, UPT, UPT, UR16, 0x1, URZ ;  /* 0x0000000110107890 */ /* 0x000fe2000fffe0ff */
[----:B------:R-:W-:Y:S01]  /*1a40*/  UMOV UR24, UR5 ;  /* 0x0000000500187c82 */ /* 0x000fe20008000000 */
[----:B------:R-:W-:Y:S02]  /*1a50*/  UMOV UR17, UR6 ;  /* 0x0000000600117c82 */ /* 0x000fe40008000000 */
[----:B------:R-:W-:Y:S01]  /*1a60*/  UISETP.NE.AND UP0, UPT, UR16, UR5, UPT ;  /* 0x000000051000728c */ /* 0x000fe2000bf05270 */
[----:B------:R1:W-:Y:S02]  /*1a70*/  UTMALDG.3D [UR32], [UR26], desc[UR18] ;  /* 0x000012201a0075b4 */ /* 0x0003e40008011000 */
[----:B------:R1:W-:Y:S06]  /*1a80*/  UTMALDG.3D [UR8], [UR20], desc[UR18] ;  /* 0x00001208140075b4 */ /* 0x0003ec0008011000 */
[----:B------:R-:W-:Y:S05]  /*1a90*/  BRA.U UP0, `(.L_x_26) ;  /* 0xfffffffd00647547 */ /* 0x000fea000b83ffff */
.L_x_21:
[----:B-1----:R-:W-:Y:S01]  /*1aa0*/  ULEA UR8, UR6, UR4, 0x3 ;  /* 0x0000000406087291 */ /* 0x002fe2000f8e18ff */
[----:B------:R-:W-:Y:S01]  /*1ab0*/  SHF.L.U32 R2, R17, 0x1f, RZ ;  /* 0x0000001f11027819 */ /* 0x000fe200000006ff */
[----:B------:R-:W-:Y:S01]  /*1ac0*/  @!P1 SYNCS.ARRIVE.TRANS64.A1T0 RZ, [UR4+0xf8], RZ ;  /* 0x0000f8ffffff99a7 */ /* 0x000fe20008100004 */
[----:B------:R-:W-:-:S06]  /*1ad0*/  UISETP.GT.AND UP0, UPT, UR15, UR14, UPT ;  /* 0x0000000e0f00728c */ /* 0x000fcc000bf04270 */
[----:B--2---:R1:W2:Y:S03]  /*1ae0*/  SYNCS.PHASECHK.TRANS64.TRYWAIT P0, [UR8+0x60], R2 ;  /* 0x00006002ff0075a7 */ /* 0x0042a60008001108 */
[----:B------:R-:W-:Y:S05]  /*1af0*/  BRA.U !UP0, `(.L_x_27) ;  /* 0x0000000108a87547 */ /* 0x000fea000b800000 */
[----:B------:R-:W-:Y:S01]  /*1b00*/  UIADD3 UR21, UPT, UPT, UR7, UR24, URZ ;  /* 0x0000001807157290 */ /* 0x000fe2000fffe0ff */
[----:B------:R-:W-:-:S11]  /*1b10*/  UMOV UR25, UR6 ;  /* 0x0000000600197c82 */ /* 0x000fd60008000000 */
.L_x_32:
[----:B-1----:R-:W-:Y:S01]  /*1b20*/  ULEA UR17, UR25, UR4, 0x3 ;  /* 0x0000000419117291 */ /* 0x002fe2000f8e18ff */
[----:B--2---:R-:W-:Y:S01]  /*1b30*/  @!P5 MOV R3, 0x4000 ;  /* 0x000040000003d802 */ /* 0x004fe20000000f00 */
[----:B--2---:R-:W-:Y:S10]  /*1b40*/  @P0 BRA `(.L_x_28) ;  /* 0x00000000000c0947 */ /* 0x004ff40003800000 */
[----:B------:R-:W-:-:S04]  /*1b50*/  SHF.L.U32 R4, R17, 0x1f, RZ ;  /* 0x0000001f11047819 */ /* 0x000fc800000006ff */
[----:B------:R-:W2:Y:S02]  /*1b60*/  SYNCS.PHASECHK.TRANS64.TRYWAIT P0, [UR17+0x60], R4 ;  /* 0x00006004ff0075a7 */ /* 0x000ea40008001111 */
[----:B--2---:R-:W-:Y:S05]  /*1b70*/  @!P0 BRA `(.L_x_29) ;  /* 0x0000005400c08947 */ /* 0x004fea0003800000 */
.L_x_28:
[----:B------:R2:W-:Y:S01]  /*1b80*/  @!P5 SYNCS.ARRIVE.TRANS64 RZ, [UR17], R3 ;  /* 0x00000003ffffd9a7 */ /* 0x0005e20008000011 */
[----:B------:R-:W-:Y:S04]  /*1b90*/  BSSY.RECONVERGENT B0, `(.L_x_30) ;  /* 0x0000003000007945 */ /* 0x000fe80003800200 */
[----:B------:R-:W-:Y:S05]  /*1ba0*/  @P4 BRA `(.L_x_31) ;  /* 0x0000000000044947 */ /* 0x000fea0003800000 */
[----:B------:R-:W-:Y:S05]  /*1bb0*/  BPT.TRAP 0x1 ;  /* 0x000000040000795c */ /* 0x000fea0000300000 */
.L_x_31:
[----:B------:R-:W-:Y:S05]  /*1bc0*/  BSYNC.RECONVERGENT B0 ;  /* 0x0000000000007941 */ /* 0x000fea0003800200 */
.L_x_30:
        /* <DEDUP_REMOVED lines=20> */
[----:B------:R-:W-:Y:S01]  /*1d10*/  UIADD3 UR8, UPT, UPT, UR8, 0x1e800, URZ ;  /* 0x0001e80008087890 */ /* 0x000fe2000fffe0ff */
[----:B------:R-:W-:Y:S01]  /*1d20*/  UMOV UR9, UR17 ;  /* 0x0000001100097c82 */ /* 0x000fe20008000000 */
[----:B------:R-:W-:Y:S01]  /*1d30*/  UMOV UR10, UR18 ;  /* 0x00000012000a7c82 */ /* 0x000fe20008000000 */
[----:B------:R-:W-:Y:S01]  /*1d40*/  UIADD3 UR24, UPT, UPT, UR24, 0x1, URZ ;  /* 0x0000000118187890 */ /* 0x000fe2000fffe0ff */
[----:B------:R-:W-:-:S03]  /*1d50*/  UMOV UR25, UR6 ;  /* 0x0000000600197c82 */ /* 0x000fc60008000000 */
[----:B------:R1:W-:Y:S01]  /*1d60*/  UTMALDG.3D [UR16], [UR30], desc[UR26] ;  /* 0x00001a101e0075b4 */ /* 0x0003e20008011000 */
[----:B------:R-:W-:Y:S01]  /*1d70*/  UISETP.NE.AND UP0, UPT, UR24, UR21, UPT ;  /* 0x000000151800728c */ /* 0x000fe2000bf05270 */
[----:B------:R1:W-:Y:S08]  /*1d80*/  UTMALDG.3D [UR8], [UR28], desc[UR26] ;  /* 0x00001a081c0075b4 */ /* 0x0003f00008011000 */
[----:B------:R-:W-:Y:S05]  /*1d90*/  BRA.U UP0, `(.L_x_32) ;  /* 0xfffffffd00607547 */ /* 0x000fea000b83ffff */
.L_x_27:
[C---:B-1----:R-:W-:Y:S01]  /*1da0*/  LEA R2, R16.reuse, UR4, 0x3 ;  /* 0x0000000410027c11 */ /* 0x042fe2000f8e18ff */
[----:B------:R-:W-:Y:S01]  /*1db0*/  NOP ;  /* 0x0000000000007918 */ /* 0x000fe20000000000 */
[----:B--2---:R-:W-:Y:S02]  /*1dc0*/  SHF.L.U32 R3, R13, 0x1f, RZ ;  /* 0x0000001f0d037819 */ /* 0x004fe400000006ff */
[----:B------:R-:W-:Y:S02]  /*1dd0*/  LEA R4, R16, UR4, 0x4 ;  /* 0x0000000410047c11 */ /* 0x000fe4000f8e20ff */
[----:B------:R-:W1:Y:S02]  /*1de0*/  SYNCS.PHASECHK.TRANS64.TRYWAIT P0, [R2+URZ+0x100], R3 ;  /* 0x00010003020075a7 */ /* 0x000e6400080011ff */
[----:B-1----:R-:W-:Y:S05]  /*1df0*/  @!P0 BRA `(.L_x_33) ;  /* 0x0000005400388947 */ /* 0x002fea0003800000 */
.L_x_127:
[----:B------:R-:W2:Y:S01]  /*1e00*/  LDS.128 R4, [R4+0x190] ;  /* 0x0001900004047984 */ /* 0x000ea20000000c00 */
[----:B---3--:R-:W-:Y:S01]  /*1e10*/  ISETP.GE.AND P0, PT, R26, 0x1, PT ;  /* 0x000000011a00780c */ /* 0x008fe20003f06270 */
[----:B-1----:R-:W-:Y:S01]  /*1e20*/  VIADD R2, R2, 0x110 ;  /* 0x0000011002027836 */ /* 0x002fe20000000000 */
[----:B------:R-:W-:Y:S01]  /*1e30*/  @!PT LDS RZ, [RZ] ;  /* 0x00000000fffff984 */ /* 0x000fe20000000800 */
[----:B------:R-:W-:Y:S01]  /*1e40*/  @!PT LDS RZ, [RZ] ;  /* 0x00000000fffff984 */ /* 0x000fe20000000800 */
[----:B------:R-:W-:Y:S01]  /*1e50*/  @!PT LDS RZ, [RZ] ;  /* 0x00000000fffff984 */ /* 0x000fe20000000800 */
[----:B------:R-:W-:Y:S01]  /*1e60*/  @!PT LDS RZ, [RZ] ;  /* 0x00000000fffff984 */ /* 0x000fe20000000800 */
[----:B------:R1:W-:Y:S06]  /*1e70*/  MEMBAR.ALL.CTA ;  /* 0x0000000000007992 */ /* 0x0003ec0000008000 */
[----:B-1----:R-:W1:Y:S01]  /*1e80*/  FENCE.VIEW.ASYNC.S ;  /* 0x00000000000073c6 */ /* 0x002e620000000000 */
[----:B------:R-:W-:-:S04]  /*1e90*/  PRMT R2, RZ, 0x654, R2 ;  /* 0x00000654ff027816 */ /* 0x000fc80000000002 */
[----:B-1----:R1:W-:Y:S01]  /*1ea0*/  SYNCS.ARRIVE.TRANS64.RED.A1T0 RZ, [R2+URZ], RZ ;  /* 0x000000ff02ff79a7 */ /* 0x0023e200081004ff */
[----:B--2---:R-:W-:-:S13]  /*1eb0*/  LOP3.LUT P2, RZ, R6, 0x1, RZ, 0xc0, !PT ;  /* 0x0000000106ff7812 */ /* 0x004fda000784c0ff */
[----:B------:R-:W-:Y:S01]  /*1ec0*/  @P2 SHF.R.U32.HI R3, RZ, 0x10, R5 ;  /* 0x00000010ff032819 */ /* 0x000fe20000011605 */
[----:B------:R-:W-:Y:S01]  /*1ed0*/  VOTEU.ANY UP0, P2 ;  /* 0x0000000000ff7886 */ /* 0x000fe20001000100 */
[----:B------:R-:W-:Y:S02]  /*1ee0*/  @P2 MOV R10, R4 ;  /* 0x00000004000a2202 */ /* 0x000fe40000000f00 */
[----:B------:R-:W-:Y:S02]  /*1ef0*/  @P2 R2UR.BROADCAST UR8, R3 ;  /* 0x00000000030822ca */ /* 0x000fe400008e0000 */
[----:B------:R-:W-:-:S11]  /*1f00*/  @P2 LOP3.LUT R9, R5, 0xffff, RZ, 0xc0, !PT ;  /* 0x0000ffff05092812 */ /* 0x000fd600078ec0ff */
[----:B------:R-:W-:Y:S01]  /*1f10*/  @UP0 UMOV UR36, UR8 ;  /* 0x0000000800240c82 */ /* 0x000fe20008000000 */
[----:B-1----:R-:W-:Y:S05]  /*1f20*/  @!P0 BRA `(.L_x_34) ;  /* 0x0000000000b88947 */ /* 0x002fea0003800000 */
[----:B------:R-:W4:Y:S01]  /*1f30*/  LDC.64 R4, c[0x0][0xb18] ;  /* 0x0002c600ff047b82 */ /* 0x000f220000000a00 */
[----:B------:R-:W-:-:S07]  /*1f40*/  ISETP.NE.AND P3, PT, R26, 0x1, PT ;  /* 0x000000011a00780c */ /* 0x000fce0003f65270 */
[----:B------:R-:W1:Y:S08]  /*1f50*/  LDC.64 R6, c[0x0][0xb10] ;  /* 0x0002c400ff067b82 */ /* 0x000e700000000a00 */
[----:B------:R-:W2:Y:S08]  /*1f60*/  LDC R14, c[0x0][0xb20] ;  /* 0x0002c800ff0e7b82 */ /* 0x000eb00000000800 */
[----:B------:R-:W3:Y:S01]  /*1f70*/  LDC R15, c[0x0][0xb0c] ;  /* 0x0002c300ff0f7b82 */ /* 0x000ee20000000800 */
[----:B----4-:R-:W-:Y:S01]  /*1f80*/  IMAD.HI.U32 R19, R0, R5, RZ ;  /* 0x0000000500137227 */ /* 0x010fe200078e00ff */
[----:B------:R-:W-:-:S03]  /*1f90*/  ISETP.NE.AND P0, PT, R4, 0x1, PT ;  /* 0x000000010400780c */ /* 0x000fc60003f05270 */
[----:B------:R-:W-:-:S03]  /*1fa0*/  IMAD.HI.U32 R5, R9, R5, RZ ;  /* 0x0000000509057227 */ /* 0x000fc600078e00ff */
[----:B------:R-:W4:Y:S01]  /*1fb0*/  LDC.64 R2, c[0x0][0xb28] ;  /* 0x0002ca00ff027b82 */ /* 0x000f220000000a00 */
[----:B-1----:R-:W-:-:S04]  /*1fc0*/  IMAD.HI.U32 R20, R8, R6, RZ ;  /* 0x0000000608147227 */ /* 0x002fc800078e00ff */
[----:B------:R-:W-:Y:S01]  /*1fd0*/  IMAD.HI.U32 R21, R10, R6, RZ ;  /* 0x000000060a157227 */ /* 0x000fe200078e00ff */
[----:B------:R-:W-:Y:S02]  /*1fe0*/  SHF.R.U32.HI R20, RZ, R7, R20 ;  /* 0x00000007ff147219 */ /* 0x000fe40000011614 */
[-C--:B--2---:R-:W-:Y:S02]  /*1ff0*/  SHF.R.U32.HI R19, RZ, R14.reuse, R19 ;  /* 0x0000000eff137219 */ /* 0x084fe40000011613 */
[----:B------:R-:W-:Y:S02]  /*2000*/  SHF.R.U32.HI R5, RZ, R14, R5 ;  /* 0x0000000eff057219 */ /* 0x000fe40000011605 */
[----:B------:R-:W-:Y:S02]  /*2010*/  SEL R19, R0, R19, !P0 ;  /* 0x0000001300137207 */ /* 0x000fe40004000000 */
[----:B------:R-:W-:Y:S02]  /*2020*/  SHF.R.U32.HI R21, RZ, R7, R21 ;  /* 0x00000007ff157219 */ /* 0x000fe40000011615 */
[----:B---3--:R-:W-:-:S02]  /*2030*/  ISETP.NE.AND P1, PT, R15, 0x1, PT ;  /* 0x000000010f00780c */ /* 0x008fc40003f25270 */
[----:B------:R-:W-:Y:S02]  /*2040*/  SEL R5, R9, R5, !P0 ;  /* 0x0000000509057207 */ /* 0x000fe40004000000 */
[----:B------:R-:W-:Y:S02]  /*2050*/  SEL R20, R8, R20, !P1 ;  /* 0x0000001408147207 */ /* 0x000fe40004800000 */
[----:B------:R-:W-:Y:S01]  /*2060*/  SEL R21, R10, R21, !P1 ;  /* 0x000000150a157207 */ /* 0x000fe20004800000 */
[----:B----4-:R-:W-:-:S04]  /*2070*/  IMAD.HI.U32 R18, R19, R2, RZ ;  /* 0x0000000213127227 */ /* 0x010fc800078e00ff */
        /* <DEDUP_REMOVED lines=10> */
[----:B------:R-:W-:-:S04]  /*2120*/  @!P0 IMAD.HI.U32 R7, R21, R2, RZ ;  /* 0x0000000215078227 */ /* 0x000fc800078e00ff */
[----:B------:R-:W-:Y:S01]  /*2130*/  IMAD.MOV R2, RZ, RZ, -R6 ;  /* 0x000000ffff027224 */ /* 0x000fe200078e0a06 */
[----:B------:R-:W-:Y:S02]  /*2140*/  @!P0 SHF.R.U32.HI R3, RZ, R3, R7 ;  /* 0x00000003ff038219 */ /* 0x000fe40000011607 */
[----:B------:R-:W-:Y:S01]  /*2150*/  IADD3 R7, PT, PT, -R5, RZ, RZ ;  /* 0x000000ff05077210 */ /* 0x000fe20007ffe1ff */
[----:B------:R-:W-:Y:S01]  /*2160*/  IMAD R2, R26, R2, R5 ;  /* 0x000000021a027224 */ /* 0x000fe200078e0205 */
        /* <DEDUP_REMOVED lines=10> */
.L_x_34:
[----:B------:R-:W1:Y:S02]  /*2210*/  LDCU UR8, c[0x0][0xb30] ;  /* 0x00016600ff0877ac */ /* 0x000e640008000800 */
[----:B-1----:R-:W-:-:S09]  /*2220*/  UISETP.NE.AND UP0, UPT, UR8, 0x1, UPT ;  /* 0x000000010800788c */ /* 0x002fd2000bf05270 */
[----:B------:R-:W-:Y:S05]  /*2230*/  BRA.U UP0, `(.L_x_35) ;  /* 0x0000000100407547 */ /* 0x000fea000b800000 */
[----:B------:R-:W1:Y:S08]  /*2240*/  LDC.64 R4, c[0x0][0xb10] ;  /* 0x0002c400ff047b82 */ /* 0x000e700000000a00 */
[----:B------:R-:W2:Y:S08]  /*2250*/  LDC.64 R2, c[0x0][0xb18] ;  /* 0x0002c600ff027b82 */ /* 0x000eb00000000a00 */
[----:B------:R-:W3:Y:S08]  /*2260*/  LDC R6, c[0x0][0xb20] ;  /* 0x0002c800ff067b82 */ /* 0x000ef00000000800 */
[----:B------:R-:W4:Y:S01]  /*2270*/  LDC R7, c[0x0][0xb0c] ;  /* 0x0002c300ff077b82 */ /* 0x000f220000000800 */
[----:B-1----:R-:W-:-:S05]  /*2280*/  IMAD.HI.U32 R4, R10, R4, RZ ;  /* 0x000000040a047227 */ /* 0x002fca00078e00ff */
[----:B------:R-:W-:Y:S01]  /*2290*/  SHF.R.U32.HI R4, RZ, R5, R4 ;  /* 0x00000005ff047219 */ /* 0x000fe20000011604 */
[----:B--2---:R-:W-:Y:S01]  /*22a0*/  IMAD.HI.U32 R3, R9, R3, RZ ;  /* 0x0000000309037227 */ /* 0x004fe200078e00ff */
[----:B------:R-:W-:-:S04]  /*22b0*/  ISETP.NE.AND P0, PT, R2, 0x1, PT ;  /* 0x000000010200780c */ /* 0x000fc80003f05270 */
[----:B---3--:R-:W-:-:S04]  /*22c0*/  SHF.R.U32.HI R3, RZ, R6, R3 ;  /* 0x00000006ff037219 */ /* 0x008fc80000011603 */
[----:B------:R-:W-:Y:S02]  /*22d0*/  SEL R3, R9, R3, !P0 ;  /* 0x0000000309037207 */ /* 0x000fe40004000000 */
[----:B----4-:R-:W-:-:S04]  /*22e0*/  ISETP.NE.AND P1, PT, R7, 0x1, PT ;  /* 0x000000010700780c */ /* 0x010fc80003f25270 */
[----:B------:R-:W-:-:S05]  /*22f0*/  SEL R4, R10, R4, !P1 ;  /* 0x000000040a047207 */ /* 0x000fca0004800000 */
[----:B------:R-:W-:Y:S02]  /*2300*/  IMAD.IADD R5, R3, 0x1, -R4 ;  /* 0x0000000103057824 */ /* 0x000fe400078e0a04 */
[----:B------:R-:W-:Y:S02]  /*2310*/  IMAD.IADD R3, R4, 0x1, -R3 ;  /* 0x0000000104037824 */ /* 0x000fe400078e0a03 */
[----:B------:R-:W-:Y:S02]  /*2320*/  IMAD R10, R5, R7, R10 ;  /* 0x00000007050a7224 */ /* 0x000fe400078e020a */
[----:B------:R-:W-:-:S07]  /*2330*/  IMAD R9, R3, R2, R9 ;  /* 0x0000000203097224 */ /* 0x000fce00078e0209 */
.L_x_35:
[----:B------:R-:W-:Y:S01]  /*2340*/  VIADD R16, R16, 0x1 ;  /* 0x0000000110107836 */ /* 0x000fe20000000000 */
[----:B------:R-:W-:Y:S01]  /*2350*/  PLOP3.LUT P1, PT, PT, PT, PT, 0x80, 0x8 ;  /* 0x000000000008781c */ /* 0x000fe20003f2f070 */
[----:B------:R-:W-:Y:S02]  /*2360*/  IMAD.IADD R15, R10, 0x1, R63 ;  /* 0x000000010a0f7824 */ /* 0x000fe400078e023f */
[----:B------:R-:W-:Y:S01]  /*2370*/  IMAD.IADD R14, R9, 0x1, R62 ;  /* 0x00000001090e7824 */ /* 0x000fe200078e023e */
[----:B------:R-:W-:-:S04]  /*2380*/  ISETP.NE.AND P0, PT, R16, 0x2, PT ;  /* 0x000000021000780c */ /* 0x000fc80003f05270 */
[----:B------:R-:W-:Y:S02]  /*2390*/  SEL R2, RZ, 0x1, P0 ;  /* 0x00000001ff027807 */ /* 0x000fe40000000000 */
[----:B------:R-:W-:Y:S02]  /*23a0*/  SEL R16, R16, RZ, P0 ;  /* 0x000000ff10107207 */ /* 0x000fe40000000000 */
[----:B------:R-:W-:Y:S01]  /*23b0*/  LOP3.LUT R13, R13, R2, RZ, 0x3c, !PT ;  /* 0x000000020d0d7212 */ /* 0x000fe200078e3cff */
[----:B------:R-:W-:Y:S06]  /*23c0*/  @P2 BRA `(.L_x_36) ;  /* 0xfffffff000a02947 */ /* 0x000fec000383ffff */
[----:B------:R-:W-:Y:S01]  /*23d0*/  UIADD3 UR4, UPT, UPT, UR4, 0x60, URZ ;  /* 0x0000006004047890 */ /* 0x000fe2000fffe0ff */
[----:B------:R-:W-:-:S03]  /*23e0*/  SHF.L.U32 R2, R17, 0x1f, RZ ;  /* 0x0000001f11027819 */ /* 0x000fc600000006ff */
[----:B------:R-:W-:-:S09]  /*23f0*/  ULEA UR5, UR6, UR4, 0x3 ;  /* 0x0000000406057291 */ /* 0x000fd2000f8e18ff */
[----:B------:R-:W1:Y:S02]  /*2400*/  SYNCS.PHASECHK.TRANS64.TRYWAIT P0, [UR5], R2 ;  /* 0x00000002ff0075a7 */ /* 0x000e640008001105 */
[----:B-1----:R-:W-:Y:S05]  /*2410*/  @!P0 BRA `(.L_x_37) ;  /* 0x0000004c00c48947 */ /* 0x002fea0003800000 */
.L_x_129:
[----:B------:R-:W-:-:S04]  /*2420*/  UIADD3 UR6, UPT, UPT, UR6, 0x1, URZ ;  /* 0x0000000106067890 */ /* 0x000fc8000fffe0ff */
[----:B------:R-:W-:-:S04]  /*2430*/  UISETP.NE.AND UP0, UPT, UR6, 0xc, UPT ;  /* 0x0000000c0600788c */ /* 0x000fc8000bf05270 */
[----:B------:R-:W-:Y:S02]  /*2440*/  USEL UR7, URZ, 0x1, UP0 ;  /* 0x00000001ff077887 */ /* 0x000fe40008000000 */
[----:B------:R-:W-:-:S04]  /*2450*/  USEL UR6, UR6, URZ, UP0 ;  /* 0x000000ff06067287 */ /* 0x000fc80008000000 */
[----:B------:R-:W-:Y:S01]  /*2460*/  ULEA UR5, UR6, UR4, 0x3 ;  /* 0x0000000406057291 */ /* 0x000fe2000f8e18ff */
[----:B-1----:R-:W-:-:S04]  /*2470*/  LOP3.LUT R2, R17, UR7, RZ, 0x3c, !PT ;  /* 0x0000000711027c12 */ /* 0x002fc8000f8e3cff */
[----:B------:R-:W-:-:S04]  /*2480*/  SHF.L.U32 R3, R2, 0x1f, RZ ;  /* 0x0000001f02037819 */ /* 0x000fc800000006ff */
[----:B------:R-:W1:Y:S02]  /*2490*/  SYNCS.PHASECHK.TRANS64.TRYWAIT P0, [UR5], R3 ;  /* 0x00000003ff0075a7 */ /* 0x000e640008001105 */
[----:B-1----:R-:W-:Y:S05]  /*24a0*/  @!P0 BRA `(.L_x_38) ;  /* 0x0000004c00b88947 */ /* 0x002fea0003800000 */
.L_x_131:
[----:B------:R-:W-:-:S04]  /*24b0*/  UIADD3 UR6, UPT, UPT, UR6, 0x1, URZ ;  /* 0x0000000106067890 */ /* 0x000fc8000fffe0ff */
[----:B------:R-:W-:-:S04]  /*24c0*/  UISETP.NE.AND UP0, UPT, UR6, 0xc, UPT ;  /* 0x0000000c0600788c */ /* 0x000fc8000bf05270 */
[----:B------:R-:W-:Y:S02]  /*24d0*/  USEL UR7, URZ, 0x1, UP0 ;  /* 0x00000001ff077887 */ /* 0x000fe40008000000 */
[----:B------:R-:W-:-:S04]  /*24e0*/  USEL UR6, UR6, URZ, UP0 ;  /* 0x000000ff06067287 */ /* 0x000fc80008000000 */
[----:B------:R-:W-:Y:S01]  /*24f0*/  ULEA UR5, UR6, UR4, 0x3 ;  /* 0x0000000406057291 */ /* 0x000fe2000f8e18ff */
[----:B------:R-:W-:-:S04]  /*2500*/  LOP3.LUT R2, R2, UR7, RZ, 0x3c, !PT ;  /* 0x0000000702027c12 */ /* 0x000fc8000f8e3cff */
[----:B-1----:R-:W-:-:S04]  /*2510*/  SHF.L.U32 R3, R2, 0x1f, RZ ;  /* 0x0000001f02037819 */ /* 0x002fc800000006ff */
[----:B------:R-:W1:Y:S02]  /*2520*/  SYNCS.PHASECHK.TRANS64.TRYWAIT P0, [UR5], R3 ;  /* 0x00000003ff0075a7 */ /* 0x000e640008001105 */
[----:B-1----:R-:W-:Y:S05]  /*2530*/  @!P0 BRA `(.L_x_39) ;  /* 0x0000004c00ac8947 */ /* 0x002fea0003800000 */
.L_x_133:
        /* <DEDUP_REMOVED lines=9> */
.L_x_135:
        /* <DEDUP_REMOVED lines=9> */
.L_x_137:
        /* <DEDUP_REMOVED lines=9> */
.L_x_139:
        /* <DEDUP_REMOVED lines=9> */
.L_x_141:
        /* <DEDUP_REMOVED lines=9> */
.L_x_143:
        /* <DEDUP_REMOVED lines=9> */
.L_x_145:
        /* <DEDUP_REMOVED lines=9> */
.L_x_147:
        /* <DEDUP_REMOVED lines=9> */
.L_x_149:
[----:B------:R-:W-:-:S04]  /*29c0*/  UIADD3 UR6, UPT, UPT, UR6, 0x1, URZ ;  /* 0x0000000106067890 */ /* 0x000fc8000fffe0ff */
[----:B------:R-:W-:-:S04]  /*29d0*/  UISETP.NE.AND UP0, UPT, UR6, 0xc, UPT ;  /* 0x0000000c0600788c */ /* 0x000fc8000bf05270 */
[----:B------:R-:W-:Y:S02]  /*29e0*/  USEL UR5, URZ, 0x1, UP0 ;  /* 0x00000001ff057887 */ /* 0x000fe40008000000 */
[----:B------:R-:W-:-:S04]  /*29f0*/  USEL UR6, UR6, URZ, UP0 ;  /* 0x000000ff06067287 */ /* 0x000fc80008000000 */
[----:B------:R-:W-:Y:S01]  /*2a00*/  ULEA UR6, UR6, UR4, 0x3 ;  /* 0x0000000406067291 */ /* 0x000fe2000f8e18ff */
[----:B------:R-:W-:-:S04]  /*2a10*/  LOP3.LUT R2, R2, UR5, RZ, 0x3c, !PT ;  /* 0x0000000502027c12 */ /* 0x000fc8000f8e3cff */
[----:B------:R-:W-:Y:S01]  /*2a20*/  SHF.L.U32 R2, R2, 0x1f, RZ ;  /* 0x0000001f02027819 */ /* 0x000fe200000006ff */
[----:B-1--4-:R-:W-:-:S07]  /*2a30*/  IMAD.U32 R0, RZ, RZ, UR6 ;  /* 0x00000006ff007e24 */ /* 0x012fce000f8e00ff */
.L_x_48:
[----:B-1----:R1:W2:Y:S02]  /*2a40*/  SYNCS.PHASECHK.TRANS64.TRYWAIT P0, [R0+URZ], R2 ;  /* 0x00000002000075a7 */ /* 0x0022a400080011ff */
[----:B--2---:R-:W-:Y:S05]  /*2a50*/  @!P0 NANOSLEEP.SYNCS 0x989680 ;  /* 0x009896800000895d */ /* 0x004fea0003900000 */
[----:B------:R-:W2:Y:S02]  /*2a60*/  @!P0 SYNCS.PHASECHK.TRANS64 P0, [R0+URZ], R2 ;  /* 0x00000002000085a7 */ /* 0x000ea400080010ff */
[----:B--2---:R-:W-:Y:S05]  /*2a70*/  @P0 EXIT ;  /* 0x000000000000094d */ /* 0x004fea0003800000 */
[----:B------:R-:W-:Y:S05]  /*2a80*/  BRA `(.L_x_48) ;  /* 0xfffffffc00ec7947 */ /* 0x000fea000383ffff */
.L_x_18:
[----:B------:R-:W-:-:S04]  /*2a90*/  UISETP.NE.AND UP1, UPT, UR37, URZ, UPT ;  /* 0x000000ff2500728c */ /* 0x000fc8000bf25270 */
[----:B------:R-:W-:-:S09]  /*2aa0*/  UISETP.NE.OR UP1, UPT, UR8, 0x1, UP1 ;  /* 0x000000010800788c */ /* 0x000fd20008f25670 */
[----:B------:R-:W-:Y:S05]  /*2ab0*/  BRA.U UP1, `(.L_x_49) ;  /* 0x0000000501487547 */ /* 0x000fea000b800000 */
[----:B------:R-:W-:Y:S01]  /*2ac0*/  ISETP.NE.AND P2, PT, R2, RZ, PT ;  /* 0x000000ff0200720c */ /* 0x000fe20003f45270 */
[----:B------:R-:W-:Y:S01]  /*2ad0*/  IMAD.MOV.U32 R12, RZ, RZ, 0x1 ;  /* 0x00000001ff0c7424 */ /* 0x000fe200078e00ff */
[----:B------:R-:W-:Y:S02]  /*2ae0*/  CS2R R10, SRZ ;  /* 0x00000000000a7805 */ /* 0x000fe4000001ff00 */
[----:B------:R-:W-:Y:S01]  /*2af0*/  CS2R R8, SRZ ;  /* 0x0000000000087805 */ /* 0x000fe2000001ff00 */
[----:B------:R-:W-:Y:S01]  /*2b00*/  UMOV UR4, 0x400 ;  /* 0x0000040000047882 */ /* 0x000fe20000000000 */
[----:B------:R-:W-:Y:S01]  /*2b10*/  UMOV UR6, URZ ;  /* 0x000000ff00067c82 */ /* 0x000fe20008000000 */
[----:B------:R-:W-:-:S12]  /*2b20*/  ULEA UR37, UR37, UR4, 0x18 ;  /* 0x0000000425257291 */ /* 0x000fd8000f8ec0ff */
.L_x_53:
[----:B------:R-:W-:Y:S02]  /*2b30*/  LEA R0, R8, UR37, 0x3 ;  /* 0x0000002508007c11 */ /* 0x000fe4000f8e18ff */
[----:B------:R-:W-:-:S03]  /*2b40*/  SHF.L.U32 R4, R9, 0x1f, RZ ;  /* 0x0000001f09047819 */ /* 0x000fc600000006ff */
[----:B------:R-:W-:Y:S01]  /*2b50*/  VIADD R5, R0, 0x170 ;  /* 0x0000017000057836 */ /* 0x000fe20000000000 */
[----:B------:R-:W1:Y:S02]  /*2b60*/  SYNCS.PHASECHK.TRANS64.TRYWAIT P0, [R0+URZ+0x160], R4 ;  /* 0x00016004000075a7 */ /* 0x000e6400080011ff */
[----:B-1----:R-:W-:Y:S05]  /*2b70*/  @!P0 BRA `(.L_x_50) ;  /* 0x0000004800f48947 */ /* 0x002fea0003800000 */
.L_x_150:
[----:B------:R-:W-:Y:S01]  /*2b80*/  ULEA UR5, UR6, UR37, 0x3 ;  /* 0x0000002506057291 */ /* 0x000fe2000f8e18ff */
[----:B-1----:R-:W-:Y:S01]  /*2b90*/  PRMT R0, RZ, 0x654, R5 ;  /* 0x00000654ff007816 */ /* 0x002fe20000000005 */
[----:B------:R-:W-:Y:S01]  /*2ba0*/  @!P2 IMAD.MOV.U32 R4, RZ, RZ, 0x10 ;  /* 0x00000010ff04a424 */ /* 0x000fe200078e00ff */
[----:B------:R-:W-:Y:S01]  /*2bb0*/  SHF.L.U32 R5, R12, 0x1f, RZ ;  /* 0x0000001f0c057819 */ /* 0x000fe200000006ff */
[----:B------:R-:W-:Y:S01]  /*2bc0*/  UIADD3 UR4, UPT, UPT, UR5, 0x100, URZ ;  /* 0x0000010005047890 */ /* 0x000fe2000fffe0ff */
[----:B------:R1:W-:Y:S05]  /*2bd0*/  SYNCS.ARRIVE.TRANS64.RED.A1T0 RZ, [R0+URZ], RZ ;  /* 0x000000ff00ff79a7 */ /* 0x0003ea00081004ff */
[----:B------:R-:W-:Y:S01]  /*2be0*/  IMAD.U32 R6, RZ, RZ, UR4 ;  /* 0x00000004ff067e24 */ /* 0x000fe2000f8e00ff */
[----:B------:R-:W2:Y:S04]  /*2bf0*/  SYNCS.PHASECHK.TRANS64.TRYWAIT P0, [UR5+0x110], R5 ;  /* 0x00011005ff0075a7 */ /* 0x000ea80008001105 */
[----:B------:R-:W-:Y:S01]  /*2c00*/  PRMT R6, R2, 0x654, R6 ;  /* 0x0000065402067816 */ /* 0x000fe20000000006 */
[----:B-12---:R-:W-:Y:S06]  /*2c10*/  @!P0 BRA `(.L_x_51) ;  /* 0x0000004800e08947 */ /* 0x006fec0003800000 */
.L_x_152:
[----:B------:R-:W-:Y:S01]  /*2c20*/  ULEA UR4, UR6, UR37, 0x4 ;  /* 0x0000002506047291 */ /* 0x000fe2000f8e20ff */
[----:B------:R-:W-:Y:S01]  /*2c30*/  SEL R3, R6, R3, !P2 ;  /* 0x0000000306037207 */ /* 0x000fe20005000000 */
[----:B------:R-:W-:Y:S01]  /*2c40*/  UIADD3 UR5, UPT, UPT, UR5, 0x100, URZ ;  /* 0x0000010005057890 */ /* 0x000fe2000fffe0ff */
[----:B-1----:R-:W-:Y:S01]  /*2c50*/  LEA R0, R11, UR37, 0x3 ;  /* 0x000000250b007c11 */ /* 0x002fe2000f8e18ff */
[----:B------:R-:W-:Y:S01]  /*2c60*/  UIADD3 UR4, UPT, UPT, UR4, 0x190, URZ ;  /* 0x0000019004047890 */ /* 0x000fe2000fffe0ff */
[----:B------:R1:W-:Y:S01]  /*2c70*/  @!P2 SYNCS.ARRIVE.TRANS64.RED RZ, [R3+URZ], R4 ;  /* 0x0000000403ffa9a7 */ /* 0x0003e200080004ff */
[----:B------:R-:W-:Y:S01]  /*2c80*/  UIADD3 UR6, UPT, UPT, UR6, 0x1, URZ ;  /* 0x0000000106067890 */ /* 0x000fe2000fffe0ff */
[----:B------:R-:W-:-:S03]  /*2c90*/  VIADD R8, R8, 0x1 ;  /* 0x0000000108087836 */ /* 0x000fc60000000000 */
[----:B------:R-:W-:Y:S02]  /*2ca0*/  UISETP.NE.AND UP0, UPT, UR6, 0x2, UPT ;  /* 0x000000020600788c */ /* 0x000fe4000bf05270 */
[----:B------:R-:W-:Y:S01]  /*2cb0*/  ISETP.NE.AND P0, PT, R8, 0x2, PT ;  /* 0x000000020800780c */ /* 0x000fe20003f05270 */
[----:B------:R-:W-:Y:S06]  /*2cc0*/  UGETNEXTWORKID.BROADCAST [UR4], [UR5] ;  /* 0x00000000040073ca */ /* 0x000fec0008000100 */
[----:B------:R-:W-:Y:S02]  /*2cd0*/  USEL UR4, URZ, 0x1, UP0 ;  /* 0x00000001ff047887 */ /* 0x000fe40008000000 */
[----:B------:R-:W-:-:S04]  /*2ce0*/  USEL UR6, UR6, URZ, UP0 ;  /* 0x000000ff06067287 */ /* 0x000fc80008000000 */
[----:B------:R-:W-:Y:S02]  /*2cf0*/  LOP3.LUT R12, R12, UR4, RZ, 0x3c, !PT ;  /* 0x000000040c0c7c12 */ /* 0x000fe4000f8e3cff */
[----:B-1----:R-:W-:-:S04]  /*2d00*/  SHF.L.U32 R4, R10, 0x1f, RZ ;  /* 0x0000001f0a047819 */ /* 0x002fc800000006ff */
[----:B------:R-:W1:Y:S02]  /*2d10*/  SYNCS.PHASECHK.TRANS64.TRYWAIT P1, [R0+URZ+0x100], R4 ;  /* 0x00010004000075a7 */ /* 0x000e6400080211ff */
[----:B-1----:R-:W-:Y:S05]  /*2d20*/  @!P1 BRA `(.L_x_52) ;  /* 0x0000004800b49947 */ /* 0x002fea0003800000 */
.L_x_153:
[C---:B-1----:R-:W-:Y:S01]  /*2d30*/  LEA R4, R11.reuse, UR37, 0x4 ;  /* 0x000000250b047c11 */ /* 0x042fe2000f8e20ff */
[----:B------:R-:W-:Y:S01]  /*2d40*/  VIADD R0, R0, 0x110 ;  /* 0x0000011000007836 */ /* 0x000fe20000000000 */
[----:B------:R-:W-:Y:S01]  /*2d50*/  SEL R8, R8, RZ, P0 ;  /* 0x000000ff08087207 */ /* 0x000fe20000000000 */
[----:B------:R-:W-:-:S03]  /*2d60*/  VIADD R11, R11, 0x1 ;  /* 0x000000010b0b7836 */ /* 0x000fc60000000000 */
[----:B------:R-:W1:Y:S01]  /*2d70*/  LDS.128 R4, [R4+0x190] ;  /* 0x0001900004047984 */ /* 0x000e620000000c00 */
[----:B------:R-:W-:Y:S02]  /*2d80*/  PRMT R0, RZ, 0x654, R0 ;  /* 0x00000654ff007816 */ /* 0x000fe40000000000 */
[C---:B------:R-:W-:Y:S01]  /*2d90*/  ISETP.NE.AND P1, PT, R11.reuse, 0x2, PT ;  /* 0x000000020b00780c */ /* 0x040fe20003f25270 */
[----:B------:R-:W-:Y:S01]  /*2da0*/  @!PT LDS RZ, [RZ] ;  /* 0x00000000fffff984 */ /* 0x000fe20000000800 */
[----:B------:R-:W-:Y:S01]  /*2db0*/  @!PT LDS RZ, [RZ] ;  /* 0x00000000fffff984 */ /* 0x000fe20000000800 */
[----:B------:R-:W-:Y:S01]  /*2dc0*/  @!PT LDS RZ, [RZ] ;  /* 0x00000000fffff984 */ /* 0x000fe20000000800 */
[----:B------:R-:W-:Y:S01]  /*2dd0*/  @!PT LDS RZ, [RZ] ;  /* 0x00000000fffff984 */ /* 0x000fe20000000800 */
[----:B------:R2:W-:Y:S06]  /*2de0*/  MEMBAR.ALL.CTA ;  /* 0x0000000000007992 */ /* 0x0005ec0000008000 */
[----:B--2---:R-:W2:Y:S01]  /*2df0*/  FENCE.VIEW.ASYNC.S ;  /* 0x00000000000073c6 */ /* 0x004ea20000000000 */
[----:B------:R-:W-:Y:S01]  /*2e00*/  SEL R11, R11, RZ, P1 ;  /* 0x000000ff0b0b7207 */ /* 0x000fe20000800000 */
[----:B--2---:R2:W-:Y:S01]  /*2e10*/  SYNCS.ARRIVE.TRANS64.RED.A1T0 RZ, [R0+URZ], RZ ;  /* 0x000000ff00ff79a7 */ /* 0x0045e200081004ff */
[----:B-1----:R-:W-:-:S02]  /*2e20*/  LOP3.LUT P3, RZ, R6, 0x1, RZ, 0xc0, !PT ;  /* 0x0000000106ff7812 */ /* 0x002fc4000786c0ff */
[----:B------:R-:W-:-:S04]  /*2e30*/  SEL R4, RZ, 0x1, P1 ;  /* 0x00000001ff047807 */ /* 0x000fc80000800000 */
[----:B------:R-:W-:Y:S02]  /*2e40*/  LOP3.LUT R10, R10, R4, RZ, 0x3c, !PT ;  /* 0x000000040a0a7212 */ /* 0x000fe400078e3cff */
[----:B--2---:R-:W-:-:S04]  /*2e50*/  SEL R0, RZ, 0x1, P0 ;  /* 0x00000001ff007807 */ /* 0x004fc80000000000 */
[----:B------:R-:W-:Y:S01]  /*2e60*/  LOP3.LUT R9, R9, R0, RZ, 0x3c, !PT ;  /* 0x0000000009097212 */ /* 0x000fe200078e3cff */
[----:B------:R-:W-:Y:S06]  /*2e70*/  @P3 BRA `(.L_x_53) ;  /* 0xfffffffc002c3947 */ /* 0x000fec000383ffff */
[----:B------:R-:W-:Y:S01]  /*2e80*/  ULEA UR5, UR6, UR37, 0x3 ;  /* 0x0000002506057291 */ /* 0x000fe2000f8e18ff */
[----:B------:R-:W-:-:S08]  /*2e90*/  SHF.L.U32 R2, R12, 0x1f, RZ ;  /* 0x0000001f0c027819 */ /* 0x000fd000000006ff */
[----:B------:R-:W1:Y:S02]  /*2ea0*/  SYNCS.PHASECHK.TRANS64 P0, [UR5+0x110], R2 ;  /* 0x00011002ff0075a7 */ /* 0x000e640008001005 */
[----:B-1----:R-:W-:Y:S05]  /*2eb0*/  @P0 BRA `(.L_x_54) ;  /* 0x0000000000080947 */ /* 0x002fea0003800000 */
[----:B------:R-:W1:Y:S02]  /*2ec0*/  SYNCS.PHASECHK.TRANS64.TRYWAIT P0, [UR5+0x110], R2 ;  /* 0x00011002ff0075a7 */ /* 0x000e640008001105 */
[----:B-1----:R-:W-:Y:S05]  /*2ed0*/  @!P0 BRA `(.L_x_55) ;  /* 0x00000048005c8947 */ /* 0x002fea0003800000 */
.L_x_54:
[----:B------:R-:W-:-:S04]  /*2ee0*/  UIADD3 UR4, UPT, UPT, UR6, 0x1, URZ ;  /* 0x0000000106047890 */ /* 0x000fc8000fffe0ff */
[----:B------:R-:W-:-:S04]  /*2ef0*/  UISETP.NE.AND UP0, UPT, UR4, 0x2, UPT ;  /* 0x000000020400788c */ /* 0x000fc8000bf05270 */
[----:B------:R-:W-:Y:S02]  /*2f00*/  USEL UR7, URZ, 0x1, UP0 ;  /* 0x00000001ff077887 */ /* 0x000fe40008000000 */
[----:B------:R-:W-:-:S04]  /*2f10*/  USEL UR4, UR4, URZ, UP0 ;  /* 0x000000ff04047287 */ /* 0x000fc80008000000 */
[----:B------:R-:W-:Y:S01]  /*2f20*/  ULEA UR4, UR4, UR37, 0x3 ;  /* 0x0000002504047291 */ /* 0x000fe2000f8e18ff */
[----:B-1----:R-:W-:-:S04]  /*2f30*/  LOP3.LUT R2, R12, UR7, RZ, 0x3c, !PT ;  /* 0x000000070c027c12 */ /* 0x002fc8000f8e3cff */
[----:B------:R-:W-:-:S04]  /*2f40*/  SHF.L.U32 R0, R2, 0x1f, RZ ;  /* 0x0000001f02007819 */ /* 0x000fc800000006ff */
[----:B------:R-:W1:Y:S02]  /*2f50*/  SYNCS.PHASECHK.TRANS64 P0, [UR4+0x110], R0 ;  /* 0x00011000ff0075a7 */ /* 0x000e640008001004 */
[----:B-1----:R-:W-:Y:S05]  /*2f60*/  @P0 EXIT ;  /* 0x000000000000094d */ /* 0x002fea0003800000 */
[----:B------:R-:W-:Y:S02]  /*2f70*/  SHF.L.U32 R2, R2, 0x1f, RZ ;  /* 0x0000001f02027819 */ /* 0x000fe400000006ff */
[----:B------:R-:W-:-:S07]  /*2f80*/  MOV R0, UR4 ;  /* 0x0000000400007c02 */ /* 0x000fce0008000f00 */
.L_x_56:
[----:B-1----:R1:W2:Y:S02]  /*2f90*/  SYNCS.PHASECHK.TRANS64.TRYWAIT P0, [R0+URZ+0x110], R2 ;  /* 0x00011002000075a7 */ /* 0x0022a400080011ff */
[----:B--2---:R-:W-:Y:S05]  /*2fa0*/  @!P0 NANOSLEEP.SYNCS 0x989680 ;  /* 0x009896800000895d */ /* 0x004fea0003900000 */
[----:B------:R-:W2:Y:S02]  /*2fb0*/  @!P0 SYNCS.PHASECHK.TRANS64 P0, [R0+URZ+0x110], R2 ;  /* 0x00011002000085a7 */ /* 0x000ea400080010ff */
[----:B--2---:R-:W-:Y:S05]  /*2fc0*/  @P0 EXIT ;  /* 0x000000000000094d */ /* 0x004fea0003800000 */
[----:B------:R-:W-:Y:S05]  /*2fd0*/  BRA `(.L_x_56) ;  /* 0xfffffffc00ec7947 */ /* 0x000fea000383ffff */
.L_x_49:
[----:B------:R-:W-:-:S09]  /*2fe0*/  UISETP.NE.AND UP1, UPT, UR8, URZ, UPT ;  /* 0x000000ff0800728c */ /* 0x000fd2000bf25270 */
[----:B------:R-:W-:Y:S05]  /*2ff0*/  BRA.U UP1, `(.L_x_57) ;  /* 0x0000000d01cc7547 */ /* 0x000fea000b800000 */
[----:B------:R-:W-:Y:S01]  /*3000*/  UMOV UR4, 0x40 ;  /* 0x0000004000047882 */ /* 0x000fe20000000000 */
[----:B------:R-:W-:Y:S01]  /*3010*/  NOP ;  /* 0x0000000000007918 */ /* 0x000fe20000000000 */
[----:B------:R-:W-:Y:S01]  /*3020*/  ULEA UR4, UR37, UR4, 0x18 ;  /* 0x0000000425047291 */ /* 0x000fe2000f8ec0ff */
[----:B------:R-:W-:Y:S02]  /*3030*/  UMOV UR5, 0x400 ;  /* 0x0000040000057882 */ /* 0x000fe40000000000 */
[----:B------:R-:W-:-:S06]  /*3040*/  ULEA UR37, UR37, UR5, 0x18 ;  /* 0x0000000525257291 */ /* 0x000fcc000f8ec0ff */
[----:B------:R-:W1:Y:S02]  /*3050*/  LDS.U8 R0, [UR4+0x1c] ;  /* 0x00001c04ff007984 */ /* 0x000e640008000000 */
[----:B-1----:R-:W-:-:S13]  /*3060*/  ISETP.NE.AND P0, PT, R0, RZ, PT ;  /* 0x000000ff0000720c */ /* 0x002fda0003f05270 */
[----:B------:R-:W-:Y:S05]  /*3070*/  @P0 BRA `(.L_x_58) ;  /* 0x0000000000580947 */ /* 0x000fea0003800000 */
[----:B------:R-:W-:-:S13]  /*3080*/  ELECT P0, URZ, PT ;  /* 0x0000000000ff782f */ /* 0x000fda0003800000 */
[----:B------:R-:W-:Y:S05]  /*3090*/  @!P0 BRA `(.L_x_59) ;  /* 0x0000000000608947 */ /* 0x000fea0003800000 */
[----:B------:R-:W-:Y:S01]  /*30a0*/  UMOV UR5, 0x10 ;  /* 0x0000001000057882 */ /* 0x000fe20000000000 */
[----:B------:R-:W-:Y:S01]  /*30b0*/  HFMA2 R0, -RZ, RZ, 0, 5.9604644775390625e-08 ;  /* 0x00000001ff007431 */ /* 0x000fe200000001ff */
[----:B------:R-:W-:-:S03]  /*30c0*/  MOV R2, 0xffff ;  /* 0x0000ffff00027802 */ /* 0x000fc60000000f00 */
[----:B------:R-:W-:Y:S04]  /*30d0*/  DEPBAR.LE SB1, 0x36 ;  /* 0x00009d800000791a */ /* 0x000fe80000000000 */
[----:B------:R-:W1:Y:S02]  /*30e0*/  UTCATOMSWS.FIND_AND_SET.ALIGN UP0, UR5, UR5 ;  /* 0x00000005000575e3 */ /* 0x000e640008000800 */
[----:B-1----:R-:W-:Y:S01]  /*30f0*/  MOV R3, UR5 ;  /* 0x0000000500037c02 */ /* 0x002fe20008000f00 */
[----:B------:R-:W-:Y:S06]  /*3100*/  BRA.U UP0, `(.L_x_60) ;  /* 0x0000000100187547 */ /* 0x000fec000b800000 */
.L_x_61:
[----:B------:R-:W-:Y:S05]  /*3110*/  NANOSLEEP 0x64 ;  /* 0x000000640000795d */ /* 0x000fea0003800000 */
[----:B------:R-:W-:-:S05]  /*3120*/  UMOV UR5, 0x10 ;  /* 0x0000001000057882 */ /* 0x000fca0000000000 */
[----:B------:R-:W-:Y:S04]  /*3130*/  DEPBAR.LE SB1, 0x36 ;  /* 0x00009d800000791a */ /* 0x000fe80000000000 */
[----:B------:R-:W1:Y:S02]  /*3140*/  UTCATOMSWS.FIND_AND_SET.ALIGN UP0, UR5, UR5 ;  /* 0x00000005000575e3 */ /* 0x000e640008000800 */
[----:B-1----:R-:W-:Y:S01]  /*3150*/  MOV R3, UR5 ;  /* 0x0000000500037c02 */ /* 0x002fe20008000f00 */
[----:B------:R-:W-:Y:S05]  /*3160*/  BRA.U !UP0, `(.L_x_61) ;  /* 0xfffffffd08e87547 */ /* 0x000fea000b83ffff */
.L_x_60:
[-C--:B------:R-:W-:Y:S02]  /*3170*/  SHF.L.U32 R2, R2, R3.reuse, RZ ;  /* 0x0000000302027219 */ /* 0x080fe400000006ff */
[----:B------:R-:W-:Y:S01]  /*3180*/  SHF.L.U32 R0, R0, R3, RZ ;  /* 0x0000000300007219 */ /* 0x000fe200000006ff */
[----:B------:R-:W-:Y:S02]  /*3190*/  IMAD.SHL.U32 R3, R3, 0x20, RZ ;  /* 0x0000002003037824 */ /* 0x000fe400078e00ff */
[----:B------:R1:W-:Y:S04]  /*31a0*/  ATOMS.OR RZ, [UR4+0x14], R2 ;  /* 0x00001402ffff798c */ /* 0x0003e8000b000004 */
[----:B------:R1:W-:Y:S04]  /*31b0*/  ATOMS.OR RZ, [UR4+0x18], R0 ;  /* 0x00001800ffff798c */ /* 0x0003e8000b000004 */
[----:B------:R1:W-:Y:S01]  /*31c0*/  STS [UR37+0x1b0], R3 ;  /* 0x0001b003ff007988 */ /* 0x0003e20008000825 */
[----:B------:R-:W-:Y:S05]  /*31d0*/  BRA `(.L_x_59) ;  /* 0x0000000000107947 */ /* 0x000fea0003800000 */
.L_x_58:
[----:B------:R-:W-:Y:S02]  /*31e0*/  MOV R0, 0xffffffff ;  /* 0xffffffff00007802 */ /* 0x000fe40000000f00 */
[----:B------:R-:W-:-:S03]  /*31f0*/  MOV R2, 0x3220 ;  /* 0x0000322000027802 */ /* 0x000fc60000000f00 */
[----:B------:R1:W-:Y:S04]  /*3200*/  STS [UR37+0x1b0], R0 ;  /* 0x0001b000ff007988 */ /* 0x0003e80008000825 */
[----:B-1-3-5:R-:W-:Y:S05]  /*3210*/  CALL.REL.NOINC `($__internal_1_$__cuda_sm10x_tcgen05_guardrail_trap_phase_invalid_during_alloc) ;  /* 0x0000004c00307944 */ /* 0x02afea0003c00000 */
.L_x_59:
[----:B------:R-:W-:Y:S05]  /*3220*/  WARPSYNC.ALL ;  /* 0x0000000000007948 */ /* 0x000fea0003800000 */
[----:B------:R-:W2:Y:S01]  /*3230*/  S2UR UR5, SR_CgaCtaId ;  /* 0x00000000000579c3 */ /* 0x000ea20000008800 */
[----:B------:R-:W-:Y:S01]  /*3240*/  UMOV UR4, 0x400 ;  /* 0x0000040000047882 */ /* 0x000fe20000000000 */
[----:B------:R-:W-:-:S06]  /*3250*/  NOP ;  /* 0x0000000000007918 */ /* 0x000fcc0000000000 */
[----:B------:R-:W-:Y:S06]  /*3260*/  BAR.ARV 0x6, 0xa0 ;  /* 0x0182800000007b1d */ /* 0x000fec0000002000 */
[----:B------:R-:W4:Y:S01]  /*3270*/  LDCU UR7, c[0x0][0x38c] ;  /* 0x00007180ff0777ac */ /* 0x000f220008000800 */
[----:B------:R-:W-:Y:S01]  /*3280*/  IMAD.MOV.U32 R11, RZ, RZ, 0x1 ;  /* 0x00000001ff0b7424 */ /* 0x000fe200078e00ff */
[----:B------:R-:W-:Y:S01]  /*3290*/  CS2R R8, SRZ ;  /* 0x0000000000087805 */ /* 0x000fe2000001ff00 */
[----:B------:R-:W-:Y:S01]  /*32a0*/  IMAD.MOV.U32 R10, RZ, RZ, RZ ;  /* 0x000000ffff0a7224 */ /* 0x000fe200078e00ff */
[----:B------:R-:W3:Y:S01]  /*32b0*/  LDCU UR6, c[0x0][0x38c] ;  /* 0x00007180ff0677ac */ /* 0x000ee20008000800 */
[----:B------:R-:W-:Y:S01]  /*32c0*/  UMOV UR15, URZ ;  /* 0x000000ff000f7c82 */ /* 0x000fe20008000000 */
[----:B------:R-:W-:Y:S01]  /*32d0*/  UMOV UR14, URZ ;  /* 0x000000ff000e7c82 */ /* 0x000fe20008000000 */
[----:B--2---:R-:W-:Y:S01]  /*32e0*/  ULEA UR5, UR5, UR4, 0x18 ;  /* 0x0000000405057291 */ /* 0x004fe2000f8ec0ff */
[----:B------:R-:W-:Y:S01]  /*32f0*/  UMOV UR24, 0x0 ;  /* 0x0000000000187882 */ /* 0x000fe20000000000 */
[----:B------:R-:W-:-:S02]  /*3300*/  UMOV UR25, 0x4100910 ;  /* 0x0410091000197882 */ /* 0x000fc40000000000 */
[----:B------:R-:W-:Y:S02]  /*3310*/  UIADD3 UR10, UPT, UPT, UR5, 0x6800, URZ ;  /* 0x00006800050a7890 */ /* 0x000fe4000fffe0ff */
[----:B------:R-:W-:Y:S02]  /*3320*/  UIADD3 UR11, UPT, UPT, UR5, 0x1e800, URZ ;  /* 0x0001e800050b7890 */ /* 0x000fe4000fffe0ff */
[----:B----4-:R-:W-:Y:S01]  /*3330*/  UIADD3 UR7, UPT, UPT, UR7, 0x1f, URZ ;  /* 0x0000001f07077890 */ /* 0x010fe2000fffe0ff */
[----:B-1----:R-:W1:Y:S01]  /*3340*/  LDS R0, [UR5+0x1b0] ;  /* 0x0001b005ff007984 */ /* 0x002e620008000800 */
[----:B------:R-:W-:Y:S02]  /*3350*/  USHF.R.U32.HI UR10, URZ, 0x4, UR10 ;  /* 0x00000004ff0a7899 */ /* 0x000fe4000801160a */
[----:B------:R-:W-:Y:S02]  /*3360*/  USHF.R.S32.HI UR4, URZ, 0x1f, UR7 ;  /* 0x0000001fff047899 */ /* 0x000fe40008011407 */
[----:B------:R-:W-:-:S02]  /*3370*/  USHF.R.U32.HI UR11, URZ, 0x4, UR11 ;  /* 0x00000004ff0b7899 */ /* 0x000fc4000801160b */
[----:B------:R-:W-:Y:S02]  /*3380*/  ULEA.HI UR4, UR4, UR7, URZ, 0x5 ;  /* 0x0000000704047291 */ /* 0x000fe4000f8f28ff */
[----:B------:R-:W-:Y:S02]  /*3390*/  ULOP3.LUT UR10, UR10, 0x3fff, URZ, 0xc0, !UPT ;  /* 0x00003fff0a0a7892 */ /* 0x000fe4000f8ec0ff */
[----:B------:R-:W-:Y:S02]  /*33a0*/  USHF.R.S32.HI UR4, URZ, 0x5, UR4 ;  /* 0x00000005ff047899 */ /* 0x000fe40008011404 */
[----:B------:R-:W-:Y:S02]  /*33b0*/  ULOP3.LUT UR11, UR11, 0x3fff, URZ, 0xc0, !UPT ;  /* 0x00003fff0b0b7892 */ /* 0x000fe4000f8ec0ff */
[----:B------:R-:W-:Y:S01]  /*33c0*/  UISETP.LT.AND UP0, UPT, UR4, 0x1, UPT ;  /* 0x000000010400788c */ /* 0x000fe2000bf01270 */
[----:B------:R-:W-:Y:S01]  /*33d0*/  UMOV UR22, 0x0 ;  /* 0x0000000000167882 */ /* 0x000fe20000000000 */
[----:B------:R-:W-:-:S02]  /*33e0*/  UMOV UR23, 0x4100910 ;  /* 0x0410091000177882 */ /* 0x000fc40000000000 */
[----:B------:R-:W-:Y:S02]  /*33f0*/  USEL UR9, UR4, 0x1, !UP0 ;  /* 0x0000000104097887 */ /* 0x000fe4000c000000 */
[----:B------:R-:W-:Y:S02]  /*3400*/  ULOP3.LUT UR10, UR10, 0x10000, URZ, 0xfc, !UPT ;  /* 0x000100000a0a7892 */ /* 0x000fe4000f8efcff */
[----:B------:R-:W-:Y:S02]  /*3410*/  ULOP3.LUT UR11, UR11, 0x10000, URZ, 0xfc, !UPT ;  /* 0x000100000b0b7892 */ /* 0x000fe4000f8efcff */
[----:B------:R-:W-:Y:S02]  /*3420*/  UIADD3 UR9, UPT, UPT, -UR9, URZ, URZ ;  /* 0x000000ff09097290 */ /* 0x000fe4000fffe1ff */
[----:B---3--:R-:W-:Y:S01]  /*3430*/  UISETP.GE.AND UP3, UPT, UR6, 0x1, UPT ;  /* 0x000000010600788c */ /* 0x008fe2000bf66270 */
[----:B------:R-:W-:Y:S01]  /*3440*/  UMOV UR20, 0x0 ;  /* 0x0000000000147882 */ /* 0x000fe20000000000 */
[----:B------:R-:W-:Y:S01]  /*3450*/  UMOV UR21, 0x4100910 ;  /* 0x0410091000157882 */ /* 0x000fe20000000000 */
[----:B------:R-:W-:Y:S01]  /*3460*/  UMOV UR18, 0x0 ;  /* 0x0000000000127882 */ /* 0x000fe20000000000 */
[----:B------:R-:W-:Y:S01]  /*3470*/  UMOV UR19, 0x4100910 ;  /* 0x0410091000137882 */ /* 0x000fe20000000000 */
[----:B-1----:R-:W-:-:S15]  /*3480*/  R2UR UR16, R0 ;  /* 0x00000000001072ca */ /* 0x002fde00000e0000 */
.L_x_68:
[----:B------:R-:W-:Y:S02]  /*3490*/  LEA R0, R10, UR5, 0x3 ;  /* 0x000000050a007c11 */ /* 0x000fe4000f8e18ff */
[----:B------:R-:W-:Y:S02]  /*34a0*/  SHF.L.U32 R2, R9, 0x1f, RZ ;  /* 0x0000001f09027819 */ /* 0x000fe400000006ff */
[----:B------:R-:W-:Y:S01]  /*34b0*/  PLOP3.LUT P0, PT, PT, PT, UP3, 0x80, 0x8 ;  /* 0x000000000008781c */ /* 0x000fe20003f0f038 */
[----:B------:R-:W-:Y:S01]  /*34c0*/  VIADD R3, R0, 0x110 ;  /* 0x0000011000037836 */ /* 0x000fe20000000000 */
[----:B-1----:R-:W1:Y:S02]  /*34d0*/  SYNCS.PHASECHK.TRANS64.TRYWAIT P1, [R0+URZ+0x100], R2 ;  /* 0x00010002000075a7 */ /* 0x002e6400080211ff */
[----:B-1-3--:R-:W-:Y:S09]  /*34e0*/  @!P1 BRA `(.L_x_62) ;  /* 0x0000004000f09947 */ /* 0x00aff20003800000 */
.L_x_155:
[----:B------:R-:W-:Y:S01]  /*34f0*/  LEA R4, R10, UR5, 0x4 ;  /* 0x000000050a047c11 */ /* 0x000fe2000f8e20ff */
[----:B------:R-:W-:Y:S01]  /*3500*/  @UP3 ULEA UR6, UR14, UR5, 0x3 ;  /* 0x000000050e063291 */ /* 0x000fe2000f8e18ff */
[----:B------:R-:W-:Y:S01]  /*3510*/  PLOP3.LUT P2, PT, PT, PT, PT, 0x80, 0x8 ;  /* 0x000000000008781c */ /* 0x000fe20003f4f070 */
[----:B------:R-:W-:Y:S01]  /*3520*/  ULEA UR7, UR15, UR5, 0x3 ;  /* 0x000000050f077291 */ /* 0x000fe2000f8e18ff */
[----:B------:R-:W-:Y:S02]  /*3530*/  PRMT R3, RZ, 0x654, R3 ;  /* 0x00000654ff037816 */ /* 0x000fe40000000003 */
[----:B------:R-:W2:Y:S01]  /*3540*/  LDS.128 R4, [R4+0x190] ;  /* 0x0001900004047984 */ /* 0x000ea20000000c00 */
[----:B-1----:R-:W-:Y:S02]  /*3550*/  @P0 SHF.L.U32 R2, R8, 0x1f, RZ ;  /* 0x0000001f08020819 */ /* 0x002fe400000006ff */
[----:B------:R-:W-:Y:S01]  /*3560*/  SHF.L.U32 R0, R11, 0x1f, RZ ;  /* 0x0000001f0b007819 */ /* 0x000fe200000006ff */
[----:B------:R-:W-:Y:S01]  /*3570*/  @!PT LDS RZ, [RZ] ;  /* 0x00000000fffff984 */ /* 0x000fe20000000800 */
[----:B------:R-:W-:Y:S01]  /*3580*/  @!PT LDS RZ, [RZ] ;  /* 0x00000000fffff984 */ /* 0x000fe20000000800 */
[----:B------:R-:W-:Y:S01]  /*3590*/  @!PT LDS RZ, [RZ] ;  /* 0x00000000fffff984 */ /* 0x000fe20000000800 */
[----:B------:R-:W-:Y:S01]  /*35a0*/  @!PT LDS RZ, [RZ] ;  /* 0x00000000fffff984 */ /* 0x000fe20000000800 */
[----:B------:R1:W-:Y:S06]  /*35b0*/  MEMBAR.ALL.CTA ;  /* 0x0000000000007992 */ /* 0x0003ec0000008000 */
[----:B-1----:R-:W1:Y:S02]  /*35c0*/  FENCE.VIEW.ASYNC.S ;  /* 0x00000000000073c6 */ /* 0x002e640000000000 */
[----:B-1----:R1:W-:Y:S01]  /*35d0*/  SYNCS.ARRIVE.TRANS64.RED.A1T0 RZ, [R3+URZ], RZ ;  /* 0x000000ff03ff79a7 */ /* 0x0023e200081004ff */
[----:B------:R1:W3:Y:S01]  /*35e0*/  @P0 SYNCS.PHASECHK.TRANS64.TRYWAIT P2, [UR6], R2 ;  /* 0x00000002ff0005a7 */ /* 0x0002e20008041106 */
[----:B------:R-:W-:Y:S01]  /*35f0*/  ULEA.HI UR6, UR15, UR15, URZ, 0x1 ;  /* 0x0000000f0f067291 */ /* 0x000fe2000f8f08ff */
[----:B--2---:R-:W-:-:S03]  /*3600*/  LOP3.LUT P1, RZ, R6, 0x1, RZ, 0xc0, !PT ;  /* 0x0000000106ff7812 */ /* 0x004fc6000782c0ff */
[----:B------:R-:W-:Y:S02]  /*3610*/  USHF.L.U32 UR8, UR6, 0x5, URZ ;  /* 0x0000000506087899 */ /* 0x000fe400080006ff */
[----:B------:R-:W-:Y:S02]  /*3620*/  ULOP3.LUT UR6, UR6, 0xffe, URZ, 0xc0, !UPT ;  /* 0x00000ffe06067892 */ /* 0x000fe4000f8ec0ff */
[----:B------:R-:W-:Y:S02]  /*3630*/  ULOP3.LUT UR8, UR8, 0xffffffc0, URZ, 0xc0, !UPT ;  /* 0xffffffc008087892 */ /* 0x000fe4000f8ec0ff */
[----:B------:R-:W-:Y:S02]  /*3640*/  UIADD3 UR6, UPT, UPT, -UR6, UR15, URZ ;  /* 0x0000000f06067290 */ /* 0x000fe4000fffe1ff */
[----:B------:R-:W-:Y:S01]  /*3650*/  UIADD3 UR8, UPT, UPT, UR16, UR8, URZ ;  /* 0x0000000810087290 */ /* 0x000fe2000fffe0ff */
[----:B------:R-:W2:Y:S03]  /*3660*/  SYNCS.PHASECHK.TRANS64.TRYWAIT P0, [UR7+0x140], R0 ;  /* 0x00014000ff0075a7 */ /* 0x000ea60008001107 */
[----:B------:R-:W-:Y:S01]  /*3670*/  ULEA UR8, UR6, UR8, 0x14 ;  /* 0x0000000806087291 */ /* 0x000fe2000f8ea0ff */
[----:B-123--:R-:W-:Y:S11]  /*3680*/  @!P0 BRA `(.L_x_63) ;  /* 0x00000040009c8947 */ /* 0x00eff60003800000 */
.L_x_157:
[----:B------:R-:W-:Y:S01]  /*3690*/  IADD3 R10, PT, PT, R10, 0x1, RZ ;  /* 0x000000010a0a7810 */ /* 0x000fe20007ffe0ff */
[----:B------:R-:W-:Y:S06]  /*36a0*/  BRA.U !UP3, `(.L_x_64) ;  /* 0x000000010bc07547 */ /* 0x000fec000b800000 */
[----:B------:R-:W-:Y:S01]  /*36b0*/  UPLOP3.LUT UP4, UPT, UPT, UPT, UPT, 0x40, 0x4 ;  /* 0x000000000004789c */ /* 0x000fe20003f8e870 */
[----:B------:R-:W-:Y:S01]  /*36c0*/  UMOV UR13, UR9 ;  /* 0x00000009000d7c82 */ /* 0x000fe20008000000 */
[----:B------:R-:W-:Y:S01]  /*36d0*/  UMOV UR12, UR4 ;  /* 0x00000004000c7c82 */ /* 0x000fe20008000000 */
[----:B------:R-:W-:-:S08]  /*36e0*/  UMOV UR17, UR14 ;  /* 0x0000000e00117c82 */ /* 0x000fd00008000000 */
.L_x_67:
[----:B------:R-:W-:Y:S02]  /*36f0*/  UIADD3 UR13, UPT, UPT, UR13, 0x1, URZ ;  /* 0x000000010d0d7890 */ /* 0x000fe4000fffe0ff */
[----:B--2---:R-:W-:Y:S02]  /*3700*/  ULEA UR6, UR17, UR5, 0x3 ;  /* 0x0000000511067291 */ /* 0x004fe4000f8e18ff */
[----:B------:R-:W-:Y:S01]  /*3710*/  UISETP.NE.AND UP0, UPT, UR13, URZ, UPT ;  /* 0x000000ff0d00728c */ /* 0x000fe2000bf05270 */
[----:B---3--:R-:W-:Y:S10]  /*3720*/  @P2 BRA `(.L_x_65) ;  /* 0x00000000000c2947 */ /* 0x008ff40003800000 */
[----:B-1----:R-:W-:Y:S04]  /*3730*/  SHF.L.U32 R2, R8, 0x1f, RZ ;  /* 0x0000001f08027819 */ /* 0x002fe800000006ff */
[----:B------:R-:W1:Y:S02]  /*3740*/  SYNCS.PHASECHK.TRANS64.TRYWAIT P0, [UR6], R2 ;  /* 0x00000002ff0075a7 */ /* 0x000e640008001106 */
[----:B-1----:R-:W-:Y:S05]  /*3750*/  @!P0 BRA `(.L_x_66) ;  /* 0x0000004000808947 */ /* 0x002fea0003800000 */
.L_x_65:
[----:B------:R-:W-:Y:S01]  /*3760*/  UISETP.NE.AND UP1, UPT, UR12, 0x1, UPT ;  /* 0x000000010c00788c */ /* 0x000fe2000bf25270 */
[----:B------:R-:W-:Y:S01]  /*3770*/  PLOP3.LUT P2, PT, PT, PT, PT, 0x80, 0x8 ;  /* 0x000000000008781c */ /* 0x000fe20003f4f070 */
[----:B------:R-:W-:Y:S02]  /*3780*/  UIADD3 UR14, UPT, UPT, UR17, 0x1, URZ ;  /* 0x00000001110e7890 */ /* 0x000fe4000fffe0ff */
[----:B------:R-:W-:Y:S02]  /*3790*/  ULEA UR28, UR17, UR11, 0x9 ;  /* 0x0000000b111c7291 */ /* 0x000fe4000f8e48ff */
[----:B------:R-:W-:Y:S01]  /*37a0*/  UISETP.NE.AND UP2, UPT, UR14, 0xc, UPT ;  /* 0x0000000c0e00788c */ /* 0x000fe2000bf45270 */
[----:B------:R-:W-:Y:S01]  /*37b0*/  PLOP3.LUT P0, PT, PT, PT, UP1, 0x80, 0x8 ;  /* 0x000000000008781c */ /* 0x000fe20003f0f018 */
[----:B------:R-:W-:Y:S02]  /*37c0*/  UIADD3 UR40, UPT, UPT, UR28, 0x2, URZ ;  /* 0x000000021c287890 */ /* 0x000fe4000fffe0ff */
[----:B------:R-:W-:Y:S02]  /*37d0*/  USEL UR27, URZ, 0x1, UP2 ;  /* 0x00000001ff1b7887 */ /* 0x000fe40009000000 */
[----:B------:R-:W-:Y:S02]  /*37e0*/  USEL UR14, UR14, URZ, UP2 ;  /* 0x000000ff0e0e7287 */ /* 0x000fe40009000000 */
[----:B------:R-:W-:Y:S02]  /*37f0*/  UIADD3 UR36, UPT, UPT, UR28, 0x4, URZ ;  /* 0x000000041c247890 */ /* 0x000fe4000fffe0ff */
[----:B------:R-:W-:Y:S01]  /*3800*/  @UP1 ULEA UR26, UR14, UR5, 0x3 ;  /* 0x000000050e1a1291 */ /* 0x000fe2000f8e18ff */
[----:B------:R-:W-:Y:S01]  /*3810*/  LOP3.LUT R8, R8, UR27, RZ, 0x3c, !PT ;  /* 0x0000001b08087c12 */ /* 0x000fe2000f8e3cff */
[----:B------:R-:W-:Y:S02]  /*3820*/  UIADD3 UR32, UPT, UPT, UR28, 0x6, URZ ;  /* 0x000000061c207890 */ /* 0x000fe4000fffe0ff */
[----:B------:R-:W-:Y:S01]  /*3830*/  UIADD3 UR6, UPT, UPT, UR6, 0x60, URZ ;  /* 0x0000006006067890 */ /* 0x000fe2000fffe0ff */
[----:B-1----:R-:W-:Y:S01]  /*3840*/  @P0 SHF.L.U32 R0, R8, 0x1f, RZ ;  /* 0x0000001f08000819 */ /* 0x002fe200000006ff */
[----:B------:R-:W-:Y:S01]  /*3850*/  UIADD3 UR12, UPT, UPT, UR12, -0x1, URZ ;  /* 0xffffffff0c0c7890 */ /* 0x000fe2000fffe0ff */
[----:B------:R-:W-:Y:S02]  /*3860*/  UMOV UR29, 0x40004040 ;  /* 0x40004040001d7882 */ /* 0x000fe40000000000 */
[----:B------:R2:W3:Y:S01]  /*3870*/  @P0 SYNCS.PHASECHK.TRANS64.TRYWAIT P2, [UR26], R0 ;  /* 0x00000000ff0005a7 */ /* 0x0004e2000804111a */
[----:B------:R-:W-:Y:S01]  /*3880*/  ULEA UR26, UR17, UR10, 0x9 ;  /* 0x0000000a111a7291 */ /* 0x000fe2000f8e48ff */
[----:B------:R-:W-:Y:S01]  /*3890*/  UMOV UR27, 0x40004040 ;  /* 0x40004040001b7882 */ /* 0x000fe20000000000 */
[----:B------:R-:W-:Y:S02]  /*38a0*/  UMOV UR41, 0x40004040 ;  /* 0x4000404000297882 */ /* 0x000fe40000000000 */
[----:B------:R-:W-:Y:S02]  /*38b0*/  UIADD3 UR38, UPT, UPT, UR26, 0x2, URZ ;  /* 0x000000021a267890 */ /* 0x000fe4000fffe0ff */
[----:B------:R-:W-:Y:S02]  /*38c0*/  UIADD3 UR34, UPT, UPT, UR26, 0x4, URZ ;  /* 0x000000041a227890 */ /* 0x000fe4000fffe0ff */
[----:B------:R-:W-:Y:S01]  /*38d0*/  UIADD3 UR30, UPT, UPT, UR26, 0x6, URZ ;  /* 0x000000061a1e7890 */ /* 0x000fe2000fffe0ff */
[----:B------:R2:W-:Y:S01]  /*38e0*/  UTCHMMA gdesc[UR26], gdesc[UR28], tmem[UR8], tmem[UR24], idesc[UR25], UP4 ;  /* 0x00ff181c1a0075ea */ /* 0x0005e2000a000008 */
[----:B------:R-:W-:Y:S01]  /*38f0*/  UPLOP3.LUT UP4, UPT, UPT, UPT, UPT, 0x80, 0x8 ;  /* 0x000000000008789c */ /* 0x000fe20003f8f070 */
[----:B------:R-:W-:Y:S01]  /*3900*/  UMOV UR39, 0x40004040 ;  /* 0x4000404000277882 */ /* 0x000fe20000000000 */
[----:B------:R-:W-:Y:S01]  /*3910*/  UMOV UR37, 0x40004040 ;  /* 0x4000404000257882 */ /* 0x000fe20000000000 */
[----:B------:R2:W-:Y:S01]  /*3920*/  UTCHMMA gdesc[UR38], gdesc[UR40], tmem[UR8], tmem[UR22], idesc[UR23], UPT ;  /* 0x00ff1628260075ea */ /* 0x0005e2000b800008 */
[----:B------:R-:W-:Y:S01]  /*3930*/  UMOV UR35, 0x40004040 ;  /* 0x4000404000237882 */ /* 0x000fe20000000000 */
[----:B------:R-:W-:Y:S01]  /*3940*/  UMOV UR33, 0x40004040 ;  /* 0x4000404000217882 */ /* 0x000fe20000000000 */
[----:B------:R-:W-:Y:S01]  /*3950*/  UMOV UR31, 0x40004040 ;  /* 0x40004040001f7882 */ /* 0x000fe20000000000 */
[----:B------:R2:W-:Y:S01]  /*3960*/  UTCHMMA gdesc[UR34], gdesc[UR36], tmem[UR8], tmem[UR20], idesc[UR21], UPT ;  /* 0x00ff1424220075ea */ /* 0x0005e2000b800008 */
[----:B------:R2:W-:Y:S01]  /*3970*/  UTCHMMA gdesc[UR30], gdesc[UR32], tmem[UR8], tmem[UR18], idesc[UR19], UPT ;  /* 0x00ff12201e0075ea */ /* 0x0005e2000b800008 */
[----:B------:R2:W-:Y:S01]  /*3980*/  UTCBAR [UR6], URZ ;  /* 0x000000ff060073e9 */ /* 0x0005e200080000ff */
[----:B------:R-:W-:Y:S01]  /*3990*/  UMOV UR17, UR14 ;  /* 0x0000000e00117c82 */ /* 0x000fe20008000000 */
[----:B------:R-:W-:Y:S05]  /*39a0*/  BRA.U UP0, `(.L_x_67) ;  /* 0xfffffffd00507547 */ /* 0x000fea000b83ffff */
.L_x_64:
[----:B------:R-:W-:Y:S01]  /*39b0*/  UIADD3 UR15, UPT, UPT, UR15, 0x1, URZ ;  /* 0x000000010f0f7890 */ /* 0x000fe2000fffe0ff */
[C---:B------:R-:W-:Y:S01]  /*39c0*/  ISETP.NE.AND P0, PT, R10.reuse, 0x2, PT ;  /* 0x000000020a00780c */ /* 0x040fe20003f05270 */
[----:B------:R-:W-:Y:S02]  /*39d0*/  UIADD3 UR7, UPT, UPT, UR7, 0x120, URZ ;  /* 0x0000012007077890 */ /* 0x000fe4000fffe0ff */
[----:B------:R-:W-:Y:S01]  /*39e0*/  UISETP.NE.AND UP0, UPT, UR15, 0x4, UPT ;  /* 0x000000040f00788c */ /* 0x000fe2000bf05270 */
[----:B-12---:R-:W-:Y:S02]  /*39f0*/  SEL R0, RZ, 0x1, P0 ;  /* 0x00000001ff007807 */ /* 0x006fe40000000000 */
[----:B------:R-:W-:Y:S01]  /*3a00*/  SEL R10, R10, RZ, P0 ;  /* 0x000000ff0a0a7207 */ /* 0x000fe20000000000 */
[----:B------:R-:W-:Y:S01]  /*3a10*/  USEL UR6, URZ, 0x1, UP0 ;  /* 0x00000001ff067887 */ /* 0x000fe20008000000 */
[----:B------:R-:W-:Y:S01]  /*3a20*/  LOP3.LUT R9, R9, R0, RZ, 0x3c, !PT ;  /* 0x0000000009097212 */ /* 0x000fe200078e3cff */
[----:B------:R-:W-:Y:S01]  /*3a30*/  USEL UR15, UR15, URZ, UP0 ;  /* 0x000000ff0f0f7287 */ /* 0x000fe20008000000 */
[----:B------:R1:W-:Y:S03]  /*3a40*/  UTCBAR [UR7], URZ ;  /* 0x000000ff070073e9 */ /* 0x0003e600080000ff */
[----:B------:R-:W-:Y:S01]  /*3a50*/  LOP3.LUT R11, R11, UR6, RZ, 0x3c, !PT ;  /* 0x000000060b0b7c12 */ /* 0x000fe2000f8e3cff */
[----:B------:R-:W-:Y:S07]  /*3a60*/  @P1 BRA `(.L_x_68) ;  /* 0xfffffff800881947 */ /* 0x000fee000383ffff */
[----:B------:R-:W2:Y:S01]  /*3a70*/  S2UR UR4, SR_CgaCtaId ;  /* 0x00000000000479c3 */ /* 0x000ea20000008800 */
[----:B------:R-:W-:Y:S01]  /*3a80*/  ELECT P0, URZ, PT ;  /* 0x0000000000ff782f */ /* 0x000fe20003800000 */
[----:B------:R-:W-:Y:S01]  /*3a90*/  IMAD.MOV.U32 R0, RZ, RZ, 0x1 ;  /* 0x00000001ff007424 */ /* 0x000fe200078e00ff */
[----:B------:R-:W-:Y:S01]  /*3aa0*/  UIADD3 UR5, UPT, UPT, UR5, 0x140, URZ ;  /* 0x0000014005057890 */ /* 0x000fe2000fffe0ff */
[----:B------:R-:W-:Y:S01]  /*3ab0*/  SHF.L.U32 R2, R11, 0x1f, RZ ;  /* 0x0000001f0b027819 */ /* 0x000fe200000006ff */
[----:B------:R-:W-:-:S03]  /*3ac0*/  UMOV UR6, 0x40 ;  /* 0x0000004000067882 */ /* 0x000fc60000000000 */
[----:B------:R-:W-:Y:S01]  /*3ad0*/  UVIRTCOUNT.DEALLOC.SMPOOL 0x80 ;  /* 0x000000800000784c */ /* 0x000fe20000000000 */
[----:B--2---:R-:W-:Y:S02]  /*3ae0*/  ULEA UR4, UR4, UR6, 0x18 ;  /* 0x0000000604047291 */ /* 0x004fe4000f8ec0ff */
[----:B------:R-:W-:-:S07]  /*3af0*/  ULEA UR6, UR15, UR5, 0x3 ;  /* 0x000000050f067291 */ /* 0x000fce000f8e18ff */
[----:B------:R2:W-:Y:S02]  /*3b00*/  @P0 STS.U8 [UR4+0x1c], R0 ;  /* 0x00001c00ff000988 */ /* 0x0005e40008000004 */
[----:B------:R-:W4:Y:S02]  /*3b10*/  SYNCS.PHASECHK.TRANS64.TRYWAIT P0, [UR6], R2 ;  /* 0x00000002ff0075a7 */ /* 0x000f240008001106 */
[----:B--2-4-:R-:W-:Y:S05]  /*3b20*/  @!P0 BRA `(.L_x_69) ;  /* 0x0000003c00a48947 */ /* 0x014fea0003800000 */
.L_x_160:
[----:B-1----:R-:W-:-:S04]  /*3b30*/  UIADD3 UR7, UPT, UPT, UR15, 0x1, URZ ;  /* 0x000000010f077890 */ /* 0x002fc8000fffe0ff */
[----:B------:R-:W-:-:S04]  /*3b40*/  UISETP.NE.AND UP0, UPT, UR7, 0x4, UPT ;  /* 0x000000040700788c */ /* 0x000fc8000bf05270 */
[----:B------:R-:W-:Y:S02]  /*3b50*/  USEL UR8, URZ, 0x1, UP0 ;  /* 0x00000001ff087887 */ /* 0x000fe40008000000 */
[----:B------:R-:W-:-:S04]  /*3b60*/  USEL UR7, UR7, URZ, UP0 ;  /* 0x000000ff07077287 */ /* 0x000fc80008000000 */
[----:B------:R-:W-:Y:S01]  /*3b70*/  ULEA UR6, UR7, UR5, 0x3 ;  /* 0x0000000507067291 */ /* 0x000fe2000f8e18ff */
[----:B--2---:R-:W-:-:S04]  /*3b80*/  LOP3.LUT R2, R11, UR8, RZ, 0x3c, !PT ;  /* 0x000000080b027c12 */ /* 0x004fc8000f8e3cff */
[----:B------:R-:W-:-:S04]  /*3b90*/  SHF.L.U32 R3, R2, 0x1f, RZ ;  /* 0x0000001f02037819 */ /* 0x000fc800000006ff */
[----:B------:R-:W1:Y:S02]  /*3ba0*/  SYNCS.PHASECHK.TRANS64.TRYWAIT P0, [UR6], R3 ;  /* 0x00000003ff0075a7 */ /* 0x000e640008001106 */
[----:B-1----:R-:W-:Y:S05]  /*3bb0*/  @!P0 BRA `(.L_x_70) ;  /* 0x0000003c00988947 */ /* 0x002fea0003800000 */
.L_x_162:
        /* <DEDUP_REMOVED lines=9> */
.L_x_164:
[----:B------:R-:W-:-:S04]  /*3c50*/  UIADD3 UR7, UPT, UPT, UR7, 0x1, URZ ;  /* 0x0000000107077890 */ /* 0x000fc8000fffe0ff */
[----:B------:R-:W-:-:S04]  /*3c60*/  UISETP.NE.AND UP0, UPT, UR7, 0x4, UPT ;  /* 0x000000040700788c */ /* 0x000fc8000bf05270 */
[----:B------:R-:W-:Y:S02]  /*3c70*/  USEL UR6, URZ, 0x1, UP0 ;  /* 0x00000001ff067887 */ /* 0x000fe40008000000 */
[----:B------:R-:W-:-:S04]  /*3c80*/  USEL UR7, UR7, URZ, UP0 ;  /* 0x000000ff07077287 */ /* 0x000fc80008000000 */
[----:B------:R-:W-:Y:S01]  /*3c90*/  ULEA UR7, UR7, UR5, 0x3 ;  /* 0x0000000507077291 */ /* 0x000fe2000f8e18ff */
[----:B------:R-:W-:-:S04]  /*3ca0*/  LOP3.LUT R2, R2, UR6, RZ, 0x3c, !PT ;  /* 0x0000000602027c12 */ /* 0x000fc8000f8e3cff */
[----:B------:R-:W-:-:S04]  /*3cb0*/  SHF.L.U32 R2, R2, 0x1f, RZ ;  /* 0x0000001f02027819 */ /* 0x000fc800000006ff */
[----:B------:R-:W2:Y:S02]  /*3cc0*/  SYNCS.PHASECHK.TRANS64.TRYWAIT P0, [UR7], R2 ;  /* 0x00000002ff0075a7 */ /* 0x000ea40008001107 */
[----:B--2---:R-:W-:Y:S05]  /*3cd0*/  @!P0 BRA `(.L_x_72) ;  /* 0x0000003c00808947 */ /* 0x004fea0003800000 */
.L_x_166:
[----:B------:R-:W-:Y:S01]  /*3ce0*/  NOP ;  /* 0x0000000000007918 */ /* 0x000fe20000000000 */
[----:B-1----:R-:W1:Y:S01]  /*3cf0*/  LDS R0, [UR4+0x14] ;  /* 0x00001404ff007984 */ /* 0x002e620008000800 */
[----:B------:R-:W-:Y:S01]  /*3d00*/  ULOP3.LUT UR6, UR16, 0xffff, URZ, 0xc0, !UPT ;  /* 0x0000ffff10067892 */ /* 0x000fe2000f8ec0ff */
[----:B------:R-:W-:Y:S01]  /*3d10*/  UMOV UR8, 0xffff ;  /* 0x0000ffff00087882 */ /* 0x000fe20000000000 */
[----:B------:R-:W-:Y:S02]  /*3d20*/  UMOV UR5, 0x1 ;  /* 0x0000000100057882 */ /* 0x000fe40000000000 */
[----:B------:R-:W-:-:S04]  /*3d30*/  USHF.R.U32.HI UR6, URZ, 0x5, UR6 ;  /* 0x00000005ff067899 */ /* 0x000fc80008011606 */
[----:B------:R-:W-:Y:S02]  /*3d40*/  USHF.L.U32 UR8, UR8, UR6, URZ ;  /* 0x0000000608087299 */ /* 0x000fe400080006ff */
[----:B------:R-:W-:-:S04]  /*3d50*/  USHF.L.U32 UR5, UR5, UR6, URZ ;  /* 0x0000000605057299 */ /* 0x000fc800080006ff */
[----:B-1----:R-:W-:-:S04]  /*3d60*/  LOP3.LUT R0, R0, UR8, RZ, 0xc0, !PT ;  /* 0x0000000800007c12 */ /* 0x002fc8000f8ec0ff */
[----:B------:R-:W-:-:S13]  /*3d70*/  ISETP.NE.AND P0, PT, R0, UR8, PT ;  /* 0x0000000800007c0c */ /* 0x000fda000bf05270 */
[----:B------:R-:W-:Y:S05]  /*3d80*/  @P0 BRA `(.L_x_73) ;  /* 0x0000000000580947 */ /* 0x000fea0003800000 */
[----:B------:R-:W1:Y:S02]  /*3d90*/  LDS R0, [UR4+0x18] ;  /* 0x00001804ff007984 */ /* 0x000e640008000800 */
[----:B-1----:R-:W-:-:S04]  /*3da0*/  LOP3.LUT R0, R0, UR5, RZ, 0xc0, !PT ;  /* 0x0000000500007c12 */ /* 0x002fc8000f8ec0ff */
[----:B------:R-:W-:-:S13]  /*3db0*/  ISETP.NE.AND P0, PT, R0, UR5, PT ;  /* 0x0000000500007c0c */ /* 0x000fda000bf05270 */
[----:B------:R-:W-:Y:S05]  /*3dc0*/  @P0 BRA `(.L_x_74) ;  /* 0x00000000003c0947 */ /* 0x000fea0003800000 */
[----:B------:R-:W1:Y:S01]  /*3dd0*/  S2R R2, SR_LANEID ;  /* 0x0000000000027919 */ /* 0x000e620000000000 */
[----:B------:R-:W-:Y:S01]  /*3de0*/  ULOP3.LUT UR8, URZ, UR8, URZ, 0x33, !UPT ;  /* 0x00000008ff087292 */ /* 0x000fe2000f8e33ff */
[----:B------:R-:W-:Y:S02]  /*3df0*/  VOTEU.ANY UR7, UPT, PT ;  /* 0x0000000000077886 */ /* 0x000fe400038e0100 */
[----:B------:R-:W-:-:S03]  /*3e00*/  UFLO.U32 UR7, UR7 ;  /* 0x00000007000772bd */ /* 0x000fc600080e0000 */
[----:B------:R-:W-:-:S04]  /*3e10*/  IMAD.U32 R0, RZ, RZ, UR8 ;  /* 0x00000008ff007e24 */ /* 0x000fc8000f8e00ff */
[----:B------:R2:W4:Y:S02]  /*3e20*/  REDUX UR6, R0 ;  /* 0x00000000000673c4 */ /* 0x0005240000000000 */
[----:B------:R1:W-:Y:S02]  /*3e30*/  UTCATOMSWS.AND URZ, UR8 ;  /* 0x0000000800ff79e3 */ /* 0x0003e40008000000 */
[----:B-1----:R-:W-:Y:S02]  /*3e40*/  ISETP.EQ.U32.AND P0, PT, R2, UR7, PT ;  /* 0x0000000702007c0c */ /* 0x002fe4000bf02070 */
[----:B--2---:R-:W-:Y:S02]  /*3e50*/  LOP3.LUT R0, RZ, UR5, RZ, 0x33, !PT ;  /* 0x00000005ff007c12 */ /* 0x004fe4000f8e33ff */
[----:B----4-:R-:W-:Y:S02]  /*3e60*/  MOV R2, UR6 ;  /* 0x0000000600027c02 */ /* 0x010fe40008000f00 */
[----:B------:R-:W1:Y:S07]  /*3e70*/  REDUX UR5, R0 ;  /* 0x00000000000573c4 */ /* 0x000e6e0000000000 */
[----:B------:R2:W-:Y:S01]  /*3e80*/  @P0 ATOMS.AND RZ, [UR4+0x14], R2 ;  /* 0x00001402ffff098c */ /* 0x0005e2000a800004 */
[----:B-1----:R-:W-:-:S05]  /*3e90*/  IMAD.U32 R0, RZ, RZ, UR5 ;  /* 0x00000005ff007e24 */ /* 0x002fca000f8e00ff */
[----:B------:R2:W-:Y:S01]  /*3ea0*/  @P0 ATOMS.AND RZ, [UR4+0x18], R0 ;  /* 0x00001800ffff098c */ /* 0x0005e2000a800004 */
[----:B------:R-:W-:Y:S05]  /*3eb0*/  BRA `(.L_x_75) ;  /* 0x0000000000147947 */ /* 0x000fea0003800000 */
.L_x_74:
[----:B------:R-:W-:Y:S02]  /*3ec0*/  MOV R2, 0x3ee0 ;  /* 0x00003ee000027802 */ /* 0x000fe40000000f00 */
[----:B---3-5:R-:W-:Y:S05]  /*3ed0*/  CALL.REL.NOINC `($__internal_0_$__cuda_sm10x_tcgen05_guardrail_trap_col_being_dealloced_not_returned_by_alloc) ;  /* 0x0000003c00f47944 */ /* 0x028fea0003c00000 */
[----:B------:R-:W-:Y:S05]  /*3ee0*/  BRA `(.L_x_75) ;  /* 0x0000000000087947 */ /* 0x000fea0003800000 */
.L_x_73:
[----:B------:R-:W-:Y:S02]  /*3ef0*/  MOV R2, 0x3f10 ;  /* 0x00003f1000027802 */ /* 0x000fe40000000f00 */
[----:B---3-5:R-:W-:Y:S05]  /*3f00*/  CALL.REL.NOINC `($__internal_2_$__cuda_sm10x_tcgen05_guardrail_trap_unallocated_columns_being_dealloced) ;  /* 0x0000004000007944 */ /* 0x028fea0003c00000 */
.L_x_75:
[----:B------:R-:W-:Y:S01]  /*3f10*/  NOP ;  /* 0x0000000000007918 */ /* 0x000fe20000000000 */
[----:B------:R-:W-:Y:S05]  /*3f20*/  EXIT ;  /* 0x000000000000794d */ /* 0x000fea0003800000 */
.L_x_57:
[----:B------:R-:W-:-:S09]  /*3f30*/  UISETP.NE.OR UP2, UPT, UR8, 0x3, !UP2 ;  /* 0x000000030800788c */ /* 0x000fd2000d745670 */
[----:B------:R-:W-:Y:S05]  /*3f40*/  BRA.U UP2, `(.L_x_76) ;  /* 0x0000000d02ac7547 */ /* 0x000fea000b800000 */
[----:B------:R-:W1:Y:S01]  /*3f50*/  LDC R0, c[0x0][0xb30] ;  /* 0x0002cc00ff007b82 */ /* 0x000e620000000800 */
[----:B------:R-:W2:Y:S01]  /*3f60*/  LDCU.64 UR8, c[0x0][0x888] ;  /* 0x00011100ff0877ac */ /* 0x000ea20008000a00 */
[----:B------:R-:W-:Y:S01]  /*3f70*/  IMAD.MOV.U32 R32, RZ, RZ, 0x1 ;  /* 0x00000001ff207424 */ /* 0x000fe200078e00ff */
[----:B------:R-:W-:Y:S01]  /*3f80*/  CS2R R28, SRZ ;  /* 0x00000000001c7805 */ /* 0x000fe2000001ff00 */
[----:B------:R-:W-:Y:S01]  /*3f90*/  IMAD.MOV.U32 R25, RZ, RZ, 0x2000 ;  /* 0x00002000ff197424 */ /* 0x000fe200078e00ff */
[----:B------:R-:W4:Y:S03]  /*3fa0*/  LDCU.64 UR4, c[0x0][0x890] ;  /* 0x00011200ff0477ac */ /* 0x000f260008000a00 */
[----:B------:R-:W3:Y:S01]  /*3fb0*/  LDC R24, c[0x0][0x370] ;  /* 0x0000dc00ff187b82 */ /* 0x000ee20000000800 */
[----:B------:R-:W-:Y:S01]  /*3fc0*/  UMOV UR7, 0x400 ;  /* 0x0000040000077882 */ /* 0x000fe20000000000 */
[----:B------:R-:W-:-:S02]  /*3fd0*/  UPLOP3.LUT UP1, UPT, UPT, UPT, UPT, 0x40, 0x4 ;  /* 0x000000000004789c */ /* 0x000fc40003f2e870 */
[----:B------:R-:W-:Y:S01]  /*3fe0*/  ULEA UR7, UR37, UR7, 0x18 ;  /* 0x0000000725077291 */ /* 0x000fe2000f8ec0ff */
[----:B------:R-:W-:-:S03]  /*3ff0*/  UMOV UR13, URZ ;  /* 0x000000ff000d7c82 */ /* 0x000fc60008000000 */
[----:B------:R-:W3:Y:S01]  /*4000*/  LDC R3, c[0x0][0xb0c] ;  /* 0x0002c300ff037b82 */ /* 0x000ee20000000800 */
[----:B--2---:R-:W-:Y:S02]  /*4010*/  UISETP.NE.U32.AND UP3, UPT, UR8, URZ, UPT ;  /* 0x000000ff0800728c */ /* 0x004fe4000bf65070 */
[----:B----4-:R-:W-:-:S05]  /*4020*/  UISETP.NE.U32.AND UP4, UPT, UR4, URZ, UPT ;  /* 0x000000ff0400728c */ /* 0x010fca000bf85070 */
[----:B------:R-:W2:Y:S01]  /*4030*/  LDC R18, c[0x0][0xb20] ;  /* 0x0002c800ff127b82 */ /* 0x000ea20000000800 */
[----:B-1----:R-:W-:Y:S01]  /*4040*/  ISETP.NE.AND P1, PT, R0, 0x1, PT ;  /* 0x000000010000780c */ /* 0x002fe20003f25270 */
[----:B------:R-:W-:Y:S02]  /*4050*/  UISETP.NE.AND.EX UP3, UPT, UR9, URZ, UPT, UP3 ;  /* 0x000000ff0900728c */ /* 0x000fe4000bf65330 */
[----:B------:R-:W-:-:S04]  /*4060*/  UISETP.NE.AND.EX UP4, UPT, UR5, URZ, UPT, UP4 ;  /* 0x000000ff0500728c */ /* 0x000fc8000bf85340 */
[----:B------:R-:W1:Y:S08]  /*4070*/  LDC.64 R30, c[0x0][0x348] ;  /* 0x0000d200ff1e7b82 */ /* 0x000e700000000a00 */
[----:B------:R-:W4:Y:S08]  /*4080*/  LDC.64 R16, c[0x0][0xb10] ;  /* 0x0002c400ff107b82 */ /* 0x000f300000000a00 */
[----:B------:R-:W1:Y:S08]  /*4090*/  LDC.64 R6, c[0x0][0xb18] ;  /* 0x0002c600ff067b82 */ /* 0x000e700000000a00 */
[----:B------:R-:W1:Y:S08]  /*40a0*/  LDC.64 R4, c[0x0][0xb28] ;  /* 0x0002ca00ff047b82 */ /* 0x000e700000000a00 */
[----:B--23--:R-:W1:Y:S02]  /*40b0*/  LDC R19, c[0x0][0x374] ;  /* 0x0000dd00ff137b82 */ /* 0x00ce640000000800 */
.L_x_85:
[C---:B------:R-:W-:Y:S02]  /*40c0*/  LEA R0, R29.reuse, UR7, 0x3 ;  /* 0x000000071d007c11 */ /* 0x040fe4000f8e18ff */
[----:B------:R-:W-:Y:S02]  /*40d0*/  SHF.L.U32 R2, R28, 0x1f, RZ ;  /* 0x0000001f1c027819 */ /* 0x000fe400000006ff */
[----:B------:R-:W-:Y:S02]  /*40e0*/  LEA R20, R29, UR7, 0x4 ;  /* 0x000000071d147c11 */ /* 0x000fe4000f8e20ff */
[----:B--2---:R-:W2:Y:S02]  /*40f0*/  SYNCS.PHASECHK.TRANS64.TRYWAIT P0, [R0+URZ+0x100], R2 ;  /* 0x00010002000075a7 */ /* 0x004ea400080011ff */
[----:B--2---:R-:W-:Y:S05]  /*4100*/  @!P0 BRA `(.L_x_77) ;  /* 0x00000038008c8947 */ /* 0x004fea0003800000 */
.L_x_167:
[----:B------:R-:W-:Y:S01]  /*4110*/  ISETP.GE.AND P0, PT, R26, 0x1, PT ;  /* 0x000000011a00780c */ /* 0x000fe20003f06270 */
[----:B------:R-:W3:Y:S01]  /*4120*/  LDS.128 R20, [R20+0x190] ;  /* 0x0001900014147984 */ /* 0x000ee20000000c00 */
[----:B--2---:R-:W-:Y:S01]  /*4130*/  VIADD R0, R0, 0x110 ;  /* 0x0000011000007836 */ /* 0x004fe20000000000 */
[----:B------:R-:W-:Y:S01]  /*4140*/  @!PT LDS RZ, [RZ] ;  /* 0x00000000fffff984 */ /* 0x000fe20000000800 */
[----:B------:R-:W-:Y:S01]  /*4150*/  @!PT LDS RZ, [RZ] ;  /* 0x00000000fffff984 */ /* 0x000fe20000000800 */
[----:B------:R-:W-:Y:S01]  /*4160*/  @!PT LDS RZ, [RZ] ;  /* 0x00000000fffff984 */ /* 0x000fe20000000800 */
[----:B------:R-:W-:Y:S01]  /*4170*/  @!PT LDS RZ, [RZ] ;  /* 0x00000000fffff984 */ /* 0x000fe20000000800 */
[----:B------:R2:W-:Y:S06]  /*4180*/  MEMBAR.ALL.CTA ;  /* 0x0000000000007992 */ /* 0x0005ec0000008000 */
[----:B--2---:R-:W2:Y:S01]  /*4190*/  FENCE.VIEW.ASYNC.S ;  /* 0x00000000000073c6 */ /* 0x004ea20000000000 */
[----:B------:R-:W-:Y:S04]  /*41a0*/  PRMT R0, RZ, 0x654, R0 ;  /* 0x00000654ff007816 */ /* 0x000fe80000000000 */
[----:B--2---:R2:W-:Y:S01]  /*41b0*/  SYNCS.ARRIVE.TRANS64.RED.A1T0 RZ, [R0+URZ], RZ ;  /* 0x000000ff00ff79a7 */ /* 0x0045e200081004ff */
[----:B---3--:R-:W-:Y:S11]  /*41c0*/  LOP3.LUT P3, RZ, R22, 0x1, RZ, 0xc0, !PT ;  /* 0x0000000116ff7812 */ /* 0x008ff6000786c0ff */
[----:B------:R-:W-:Y:S02]  /*41d0*/  @!UPT UIADD3 URZ, UPT, UPT, URZ, URZ, URZ ;  /* 0x000000fffffff290 */ /* 0x000fe4000fffe0ff */
[----:B------:R-:W-:Y:S02]  /*41e0*/  @P3 MOV R11, R20 ;  /* 0x00000014000b3202 */ /* 0x000fe40000000f00 */
[----:B------:R-:W-:Y:S01]  /*41f0*/  @P3 LOP3.LUT R10, R21, 0xffff, RZ, 0xc0, !PT ;  /* 0x0000ffff150a3812 */ /* 0x000fe200078ec0ff */
[----:B--2---:R-:W-:Y:S06]  /*4200*/  @!P0 BRA `(.L_x_78) ;  /* 0x0000000000a48947 */ /* 0x004fec0003800000 */
[-C--:B-1----:R-:W-:Y:S01]  /*4210*/  IMAD.HI.U32 R0, R19, R7.reuse, RZ ;  /* 0x0000000713007227 */ /* 0x082fe200078e00ff */
[----:B------:R-:W-:Y:S02]  /*4220*/  ISETP.NE.AND P0, PT, R6, 0x1, PT ;  /* 0x000000010600780c */ /* 0x000fe40003f05270 */
[----:B------:R-:W-:Y:S01]  /*4230*/  ISETP.NE.AND P2, PT, R26, 0x1, PT ;  /* 0x000000011a00780c */ /* 0x000fe20003f45270 */
[----:B----4-:R-:W-:Y:S01]  /*4240*/  IMAD.HI.U32 R9, R24, R16, RZ ;  /* 0x0000001018097227 */ /* 0x010fe200078e00ff */
[----:B------:R-:W-:Y:S02]  /*4250*/  SHF.R.U32.HI R0, RZ, R18, R0 ;  /* 0x00000012ff007219 */ /* 0x000fe40000011600 */
[----:B------:R-:W-:Y:S01]  /*4260*/  ISETP.NE.AND P4, PT, R3, 0x1, PT ;  /* 0x000000010300780c */ /* 0x000fe20003f85270 */
[----:B------:R-:W-:Y:S01]  /*4270*/  IMAD.HI.U32 R13, R10, R7, RZ ;  /* 0x000000070a0d7227 */ /* 0x000fe200078e00ff */
[----:B------:R-:W-:Y:S02]  /*4280*/  SHF.R.U32.HI R9, RZ, R17, R9 ;  /* 0x00000011ff097219 */ /* 0x000fe40000011609 */
[----:B------:R-:W-:Y:S01]  /*4290*/  SEL R0, R19, R0, !P0 ;  /* 0x0000000013007207 */ /* 0x000fe20004000000 */
[----:B------:R-:W-:Y:S01]  /*42a0*/  IMAD.HI.U32 R12, R11, R16, RZ ;  /* 0x000000100b0c7227 */ /* 0x000fe200078e00ff */
[----:B------:R-:W-:Y:S03]  /*42b0*/  SEL R9, R24, R9, !P4 ;  /* 0x0000000918097207 */ /* 0x000fe60006000000 */
[-C--:B------:R-:W-:Y:S01]  /*42c0*/  IMAD.HI.U32 R8, R0, R4.reuse, RZ ;  /* 0x0000000400087227 */ /* 0x080fe200078e00ff */
[----:B------:R-:W-:Y:S03]  /*42d0*/  SHF.R.U32.HI R12, RZ, R17, R12 ;  /* 0x00000011ff0c7219 */ /* 0x000fe6000001160c */
[----:B------:R-:W-:Y:S01]  /*42e0*/  IMAD.HI.U32 R2, R9, R4, RZ ;  /* 0x0000000409027227 */ /* 0x000fe200078e00ff */
[-C--:B------:R-:W-:Y:S02]  /*42f0*/  @P2 SHF.R.U32.HI R0, RZ, R5.reuse, R8 ;  /* 0x00000005ff002219 */ /* 0x080fe40000011608 */
[----:B------:R-:W-:Y:S02]  /*4300*/  SHF.R.U32.HI R8, RZ, R18, R13 ;  /* 0x00000012ff087219 */ /* 0x000fe4000001160d */
[----:B------:R-:W-:Y:S01]  /*4310*/  @P2 SHF.R.U32.HI R9, RZ, R5, R2 ;  /* 0x00000005ff092219 */ /* 0x000fe20000011602 */
[----:B------:R-:W-:Y:S01]  /*4320*/  IMAD R0, R26, R0, RZ ;  /* 0x000000001a007224 */ /* 0x000fe200078e02ff */
[----:B------:R-:W-:Y:S02]  /*4330*/  SEL R8, R10, R8, !P0 ;  /* 0x000000080a087207 */ /* 0x000fe40004000000 */
[----:B------:R-:W-:Y:S01]  /*4340*/  SEL R2, R11, R12, !P4 ;  /* 0x0000000c0b027207 */ /* 0x000fe20006000000 */
[----:B------:R-:W-:Y:S01]  /*4350*/  IMAD R12, R26, R9, RZ ;  /* 0x000000091a0c7224 */ /* 0x000fe200078e02ff */
[C---:B------:R-:W-:Y:S01]  /*4360*/  ISETP.GE.AND P0, PT, R8.reuse, R0, PT ;  /* 0x000000000800720c */ /* 0x040fe20003f06270 */
[----:B------:R-:W-:Y:S03]  /*4370*/  IMAD.HI.U32 R0, R8, R4, RZ ;  /* 0x0000000408007227 */ /* 0x000fe600078e00ff */
[----:B------:R-:W-:Y:S02]  /*4380*/  ISETP.GE.OR P0, PT, R2, R12, P0 ;  /* 0x0000000c0200720c */ /* 0x000fe40000706670 */
[-C--:B------:R-:W-:Y:S04]  /*4390*/  SHF.R.U32.HI R0, RZ, R5.reuse, R0 ;  /* 0x00000005ff007219 */ /* 0x080fe80000011600 */
[----:B------:R-:W-:Y:S05]  /*43a0*/  SEL R13, R8, R0, !P2 ;  /* 0x00000000080d7207 */ /* 0x000fea0005000000 */
[----:B------:R-:W-:Y:S02]  /*43b0*/  IMAD.MOV R12, RZ, RZ, -R13 ;  /* 0x000000ffff0c7224 */ /* 0x000fe400078e0a0d */
[----:B------:R-:W-:Y:S04]  /*43c0*/  @!P0 IMAD.HI.U32 R0, R2, R4, RZ ;  /* 0x0000000402008227 */ /* 0x000fe800078e00ff */
[----:B------:R-:W-:Y:S01]  /*43d0*/  IMAD R12, R26, R12, R8 ;  /* 0x0000000c1a0c7224 */ /* 0x000fe200078e0208 */
[----:B------:R-:W-:Y:S04]  /*43e0*/  @!P0 SHF.R.U32.HI R0, RZ, R5, R0 ;  /* 0x00000005ff008219 */ /* 0x000fe80000011600 */
[----:B------:R-:W-:Y:S04]  /*43f0*/  @!P0 SEL R0, R2, R0, !P2 ;  /* 0x0000000002008207 */ /* 0x000fe80005000000 */
[----:B------:R-:W-:Y:S01]  /*4400*/  @!P0 IADD3 R13, PT, PT, R13, -R0, RZ ;  /* 0x800000000d0d8210 */ /* 0x000fe20007ffe0ff */
[----:B------:R-:W-:Y:S01]  /*4410*/  @!P0 IMAD R0, R9, R12, R0 ;  /* 0x0000000c09008224 */ /* 0x000fe200078e0200 */
[----:B------:R-:W-:Y:S01]  /*4420*/  IADD3 R9, PT, PT, -R8, RZ, RZ ;  /* 0x000000ff08097210 */ /* 0x000fe20007ffe1ff */
[--C-:B------:R-:W-:Y:S02]  /*4430*/  IMAD.MOV R12, RZ, RZ, -R2.reuse ;  /* 0x000000ffff0c7224 */ /* 0x100fe400078e0a02 */
[----:B------:R-:W-:Y:S02]  /*4440*/  @!P0 IMAD R8, R13, R26, R2 ;  /* 0x0000001a0d088224 */ /* 0x000fe400078e0202 */
[----:B------:R-:W-:Y:S02]  /*4450*/  @!P0 IMAD.MOV.U32 R2, RZ, RZ, R0 ;  /* 0x000000ffff028224 */ /* 0x000fe400078e0000 */
[----:B------:R-:W-:Y:S02]  /*4460*/  IMAD R11, R3, R12, R11 ;  /* 0x0000000c030b7224 */ /* 0x000fe400078e020b */
[----:B------:R-:W-:Y:S02]  /*4470*/  IMAD R10, R6, R9, R10 ;  /* 0x00000009060a7224 */ /* 0x000fe400078e020a */
[----:B------:R-:W-:Y:S02]  /*4480*/  IMAD R11, R2, R3, R11 ;  /* 0x00000003020b7224 */ /* 0x000fe400078e020b */
[----:B------:R-:W-:Y:S02]  /*4490*/  IMAD R10, R8, R6, R10 ;  /* 0x00000006080a7224 */ /* 0x000fe400078e020a */
.L_x_78:
[----:B------:R-:W-:Y:S05]  /*44a0*/  BRA.U UP1, `(.L_x_79) ;  /* 0x0000000101107547 */ /* 0x000fea000b800000 */
[----:B------:R-:W-:Y:S04]  /*44b0*/  MOV R2, UR6 ;  /* 0x0000000600027c02 */ /* 0x000fe80008000f00 */
[----:B------:R-:W-:Y:S04]  /*44c0*/  SHF.L.U32 R2, R2, 0x1f, RZ ;  /* 0x0000001f02027819 */ /* 0x000fe800000006ff */
[----:B------:R-:W2:Y:S02]  /*44d0*/  SYNCS.PHASECHK.TRANS64.TRYWAIT P0, [UR7+0xf8], R2 ;  /* 0x0000f802ff0075a7 */ /* 0x000ea40008001107 */
[----:B--2---:R-:W-:Y:S05]  /*44e0*/  @!P0 BRA `(.L_x_80) ;  /* 0x0000003400a88947 */ /* 0x004fea0003800000 */
.L_x_79:
[----:B------:R-:W-:Y:S02]  /*44f0*/  R2UR UR11, R15 ;  /* 0x000000000f0b72ca */ /* 0x000fe400000e0000 */
[----:B------:R-:W-:Y:S02]  /*4500*/  R2UR UR10, R14 ;  /* 0x000000000e0a72ca */ /* 0x000fe400000e0000 */
[----:B------:R-:W-:Y:S04]  /*4510*/  ISETP.NE.U32.AND P2, PT, RZ, UR4, PT ;  /* 0x00000004ff007c0c */ /* 0x000fe8000bf45070 */
[----:B------:R-:W-:Y:S05]  /*4520*/  ISETP.NE.AND.EX P2, PT, RZ, UR5, PT, P2 ;  /* 0x00000005ff007c0c */ /* 0x000fea000bf45320 */
[----:B------:R-:W-:Y:S02]  /*4530*/  USHF.L.U32 UR11, UR11, 0x6, URZ ;  /* 0x000000060b0b7899 */ /* 0x000fe400080006ff */
[----:B------:R-:W-:Y:S01]  /*4540*/  USHF.L.U32 UR10, UR10, 0x6, URZ ;  /* 0x000000060a0a7899 */ /* 0x000fe200080006ff */
[----:B------:R-:W-:Y:S11]  /*4550*/  BRA.U !UP4, `(.L_x_81) ;  /* 0x000000010c347547 */ /* 0x000ff6000b800000 */
[----:B------:R-:W-:Y:S01]  /*4560*/  UPLOP3.LUT UP0, UPT, UPT, UPT, UP3, 0x80, 0x8 ;  /* 0x000000000008789c */ /* 0x000fe20003f0f030 */
[----:B--2---:R-:W-:Y:S02]  /*4570*/  HFMA2 R0, -RZ, RZ, 0, 5.9604644775390625e-08 ;  /* 0x00000001ff007431 */ /* 0x004fe400000001ff */
[----:B------:R-:W-:Y:S03]  /*4580*/  IMAD.MOV.U32 R64, RZ, RZ, 0x1 ;  /* 0x00000001ff407424 */ /* 0x000fe600078e00ff */
[----:B------:R-:W-:Y:S05]  /*4590*/  PLOP3.LUT P0, PT, PT, PT, UP0, 0x80, 0x8 ;  /* 0x000000000008781c */ /* 0x000fea0003f0f008 */
[----:B------:R-:W2:Y:S01]  /*45a0*/  @UP0 LDCU.64 UR14, c[0x0][0x888] ;  /* 0x00011100ff0e07ac */ /* 0x000ea20008000a00 */
[----:B------:R-:W-:Y:S07]  /*45b0*/  @UP0 UIMAD UR8, UR36, UR4, URZ ;  /* 0x00000004240802a4 */ /* 0x000fee000f8e02ff */
[----:B------:R-:W-:Y:S01]  /*45c0*/  @!P0 PRMT R64, R0, 0x7610, R64 ;  /* 0x0000761000408816 */ /* 0x000fe20000000040 */
[----:B--2---:R-:W-:Y:S03]  /*45d0*/  @UP0 UIMAD.WIDE UR14, UR8, 0x4, UR14 ;  /* 0x00000004080e08a5 */ /* 0x004fe6000f8e020e */
[----:B------:R-:W2:Y:S03]  /*45e0*/  @!UP0 LDCU UR8, c[0x0][0x880] ;  /* 0x00011000ff0887ac */ /* 0x000ea60008000800 */
[----:B------:R-:W-:Y:S01]  /*45f0*/  IMAD.U32 R8, RZ, RZ, UR14 ;  /* 0x0000000eff087e24 */ /* 0x000fe2000f8e00ff */
[----:B------:R-:W-:Y:S05]  /*4600*/  MOV R9, UR15 ;  /* 0x0000000f00097c02 */ /* 0x000fea0008000f00 */
[----:B-----5:R3:W5:Y:S02]  /*4610*/  @P0 LDG.E R35, desc[UR46][R8.64] ;  /* 0x0000002e08230981 */ /* 0x020764000c1e1900 */
[----:B--23--:R-:W-:Y:S07]  /*4620*/  @!P0 IMAD.U32 R35, RZ, RZ, UR8 ;  /* 0x00000008ff238e24 */ /* 0x00cfee000f8e00ff */
.L_x_81:
[----:B-----5:R-:W-:Y:S01]  /*4630*/  @!P2 FSETP.EQ.AND P0, PT, R35, RZ, PT ;  /* 0x000000ff2300a20b */ /* 0x020fe20003f02000 */
[----:B------:R-:W-:Y:S01]  /*4640*/  @!UPT UIADD3 URZ, UPT, UPT, URZ, URZ, URZ ;  /* 0x000000fffffff290 */ /* 0x000fe2000fffe0ff */
[----:B------:R-:W-:Y:S11]  /*4650*/  @!P2 BRA `(.L_x_82) ;  /* 0x000000000014a947 */ /* 0x000ff60003800000 */
[----:B------:R-:W-:Y:S02]  /*4660*/  LOP3.LUT P2, RZ, R64, 0xff, RZ, 0xc0, !PT ;  /* 0x000000ff40ff7812 */ /* 0x000fe4000784c0ff */
[----:B------:R-:W-:Y:S04]  /*4670*/  PLOP3.LUT P0, PT, PT, PT, UP0, 0x80, 0x8 ;  /* 0x000000000008781c */ /* 0x000fe80003f0f008 */
[----:B------:R-:W-:Y:S07]  /*4680*/  PLOP3.LUT P0, PT, P0, PT, PT, 0x8, 0x80 ;  /* 0x000000000080781c */ /* 0x000fee000070e170 */
[----:B------:R-:W-:Y:S11]  /*4690*/  @P2 FSETP.EQ.AND P0, PT, R35, RZ, PT ;  /* 0x000000ff2300220b */ /* 0x000ff60003f02000 */
[----:B------:R-:W-:Y:S02]  /*46a0*/  @!UPT UIADD3 URZ, UPT, UPT, URZ, URZ, URZ ;  /* 0x000000fffffff290 */ /* 0x000fe4000fffe0ff */
.L_x_82:
[----:B------:R-:W-:Y:S01]  /*46b0*/  ULEA UR15, UR13, UR7, 0x3 ;  /* 0x000000070d0f7291 */ /* 0x000fe2000f8e18ff */
[----:B------:R-:W-:Y:S02]  /*46c0*/  SHF.L.U32 R9, R32, 0x1f, RZ ;  /* 0x0000001f20097819 */ /* 0x000fe400000006ff */
[----:B------:R-:W-:Y:S04]  /*46d0*/  ELECT P4, URZ, PT ;  /* 0x0000000000ff782f */ /* 0x000fe80003880000 */
[----:B------:R-:W-:Y:S02]  /*46e0*/  PLOP3.LUT P4, PT, P0, P4, PT, 0xf2, 0x2f ;  /* 0x00000000002f781c */ /* 0x000fe40000789e72 */
[----:B------:R-:W3:Y:S11]  /*46f0*/  SYNCS.PHASECHK.TRANS64.TRYWAIT P2, [UR15+0xd8], R9 ;  /* 0x0000d809ff0075a7 */ /* 0x000ef6000804110f */
[----:B-1----:R-:W-:Y:S05]  /*4700*/  @!P4 IADD3 R8, P0, PT, R30, 0x580, RZ ;  /* 0x000005801e08c810 */ /* 0x002fea0007f1e0ff */
[----:B--2---:R-:W-:Y:S01]  /*4710*/  @!P4 IMAD.X R2, RZ, RZ, R31, P0 ;  /* 0x000000ffff02c224 */ /* 0x004fe200000e061f */
[----:B---3--:R-:W-:Y:S07]  /*4720*/  @!P2 BRA `(.L_x_83) ;  /* 0x000000340030a947 */ /* 0x008fee0003800000 */
.L_x_170:
[----:B------:R-:W2:Y:S01]  /*4730*/  LDC.64 R12, c[0x0][0xb18] ;  /* 0x0002c600ff0c7b82 */ /* 0x000ea20000000a00 */
[----:B------:R-:W-:Y:S01]  /*4740*/  @!P4 R2UR UR8, R2 ;  /* 0x000000000208c2ca */ /* 0x000fe200000e0000 */
[----:B------:R-:W-:Y:S01]  /*4750*/  VOTEU.ALL UP2, P4 ;  /* 0x0000000000ff7886 */ /* 0x000fe20002040000 */
[----:B------:R-:W-:Y:S01]  /*4760*/  @!P4 R2UR UR9, R8 ;  /* 0x000000000809c2ca */ /* 0x000fe200000e0000 */
[----:B------:R-:W-:Y:S01]  /*4770*/  VOTEU.ALL UP1, P4 ;  /* 0x0000000000ff7886 */ /* 0x000fe20002020000 */
[----:B-1----:R-:W-:Y:S03]  /*4780*/  @!P4 IMAD.MOV.U32 R0, RZ, RZ, 0x2000 ;  /* 0x00002000ff00c424 */ /* 0x002fe600078e00ff */
[----:B------:R-:W1:Y:S01]  /*4790*/  @!P1 LDC R2, c[0x0][0xb0c] ;  /* 0x0002c300ff029b82 */ /* 0x000e620000000800 */
[----:B------:R-:W-:Y:S01]  /*47a0*/  UMOV UR20, 0x0 ;  /* 0x0000000000147882 */ /* 0x000fe20000000000 */
[----:B------:R-:W-:Y:S01]  /*47b0*/  UMOV UR21, 0x10000000 ;  /* 0x1000000000157882 */ /* 0x000fe20000000000 */
[----:B------:R-:W-:Y:S01]  /*47c0*/  UMOV UR12, UR36 ;  /* 0x00000024000c7c82 */ /* 0x000fe20008000000 */
[----:B------:R-:W-:Y:S01]  /*47d0*/  UIADD3 UR14, UPT, UPT, UR13, 0x1, URZ ;  /* 0x000000010d0e7890 */ /* 0x000fe2000fffe0ff */
[----:B------:R-:W-:Y:S01]  /*47e0*/  @P3 SHF.R.U32.HI R27, RZ, 0x10, R21 ;  /* 0x00000010ff1b3819 */ /* 0x000fe20000011615 */
[----:B------:R-:W-:Y:S02]  /*47f0*/  VIADD R29, R29, 0x1 ;  /* 0x000000011d1d7836 */ /* 0x000fe40000000000 */
[----:B------:R-:W-:Y:S01]  /*4800*/  IMAD.U32 R9, RZ, RZ, UR8 ;  /* 0x00000008ff097e24 */ /* 0x000fe2000f8e00ff */
[----:B------:R-:W-:Y:S01]  /*4810*/  @!UP2 ULEA UR8, UR13, UR7, 0xd ;  /* 0x000000070d08a291 */ /* 0x000fe2000f8e68ff */
[----:B------:R-:W-:Y:S01]  /*4820*/  IMAD.U32 R8, RZ, RZ, UR9 ;  /* 0x00000009ff087e24 */ /* 0x000fe2000f8e00ff */
[----:B------:R-:W-:Y:S02]  /*4830*/  UIADD3 UR9, UPT, UPT, UR15, 0xc0, URZ ;  /* 0x000000c00f097890 */ /* 0x000fe4000fffe0ff */
[----:B------:R-:W-:Y:S01]  /*4840*/  @!P4 R2UR UR19, R9 ;  /* 0x000000000913c2ca */ /* 0x000fe200000e0000 */
[----:B------:R-:W-:Y:S01]  /*4850*/  @!UP2 UIADD3 UR8, UPT, UPT, UR8, 0x400, URZ ;  /* 0x000004000808a890 */ /* 0x000fe2000fffe0ff */
[----:B------:R-:W-:Y:S01]  /*4860*/  @!P4 R2UR UR18, R8 ;  /* 0x000000000812c2ca */ /* 0x000fe200000e0000 */
[----:B------:R-:W-:Y:S01]  /*4870*/  UISETP.NE.AND UP5, UPT, UR14, 0x3, UPT ;  /* 0x000000030e00788c */ /* 0x000fe2000bfa5270 */
[----:B------:R-:W3:Y:S01]  /*4880*/  LDC.64 R8, c[0x0][0xb10] ;  /* 0x0002c400ff087b82 */ /* 0x000ee20000000a00 */
[----:B------:R-:W-:Y:S02]  /*4890*/  UPRMT UR16, UR37, 0x654, UR9 ;  /* 0x0000065425107896 */ /* 0x000fe40008000009 */
[----:B------:R-:W-:Y:S02]  /*48a0*/  USEL UR17, URZ, 0x1, UP5 ;  /* 0x00000001ff117887 */ /* 0x000fe4000a800000 */
[----:B------:R-:W-:Y:S04]  /*48b0*/  USEL UR14, UR14, URZ, UP5 ;  /* 0x000000ff0e0e7287 */ /* 0x000fe8000a800000 */
[----:B------:R-:W-:Y:S01]  /*48c0*/  ULEA UR13, UR14, UR7, 0x3 ;  /* 0x000000070e0d7291 */ /* 0x000fe2000f8e18ff */
[----:B------:R-:W-:Y:S01]  /*48d0*/  LOP3.LUT R32, R32, UR17, RZ, 0x3c, !PT ;  /* 0x0000001120207c12 */ /* 0x000fe2000f8e3cff */
[----:B------:R1:W-:Y:S01]  /*48e0*/  @!UP1 UTMALDG.3D [UR8], [UR18], desc[UR20] ;  /* 0x00001408120095b4 */ /* 0x0003e20008011000 */
[----:B------:R5:W-:Y:S02]  /*48f0*/  @!P4 SYNCS.ARRIVE.TRANS64.RED.A0TR RZ, [UR15+0xc0], R0 ;  /* 0x0000c000ffffc9a7 */ /* 0x000be4000830040f */
[----:B------:R-:W-:Y:S01]  /*4900*/  SHF.L.U32 R14, R32, 0x1f, RZ ;  /* 0x0000001f200e7819 */ /* 0x000fe200000006ff */
[C---:B---3--:R-:W-:Y:S01]  /*4910*/  @!P1 IMAD.HI.U32 R8, R11.reuse, R8, RZ ;  /* 0x000000080b089227 */ /* 0x048fe200078e00ff */
[----:B--2---:R-:W-:Y:S02]  /*4920*/  @!P1 ISETP.NE.AND P0, PT, R12, 0x1, PT ;  /* 0x000000010c00980c */ /* 0x004fe40003f05270 */
[----:B-1----:R-:W-:Y:S01]  /*4930*/  @!P1 ISETP.NE.AND P2, PT, R2, 0x1, PT ;  /* 0x000000010200980c */ /* 0x002fe20003f45270 */
[----:B------:R-:W-:Y:S01]  /*4940*/  SYNCS.ARRIVE.TRANS64.RED.A1T0 RZ, [UR16], RZ ;  /* 0x000000ffffff79a7 */ /* 0x000fe20008100410 */
[C---:B------:R-:W-:Y:S01]  /*4950*/  @!P1 IMAD.HI.U32 R13, R10.reuse, R13, RZ ;  /* 0x0000000d0a0d9227 */ /* 0x040fe200078e00ff */
[----:B------:R-:W-:Y:S04]  /*4960*/  @!P1 SHF.R.U32.HI R8, RZ, R9, R8 ;  /* 0x00000009ff089219 */ /* 0x000fe80000011608 */
[----:B------:R-:W-:Y:S01]  /*4970*/  @!P1 SEL R8, R11, R8, !P2 ;  /* 0x000000080b089207 */ /* 0x000fe20005000000 */
[----:B------:R-:W1:Y:S01]  /*4980*/  SYNCS.PHASECHK.TRANS64.TRYWAIT P5, [UR13+0xd8], R14 ;  /* 0x0000d80eff0075a7 */ /* 0x000e6200080a110d */
[----:B-----5:R-:W2:Y:S02]  /*4990*/  @!P1 LDC R0, c[0x0][0xb20] ;  /* 0x0002c800ff009b82 */ /* 0x020ea40000000800 */
[----:B--2---:R-:W-:Y:S04]  /*49a0*/  @!P1 SHF.R.U32.HI R0, RZ, R0, R13 ;  /* 0x00000000ff009219 */ /* 0x004fe8000001160d */
[----:B------:R-:W-:Y:S05]  /*49b0*/  @!P1 SEL R9, R10, R0, !P0 ;  /* 0x000000000a099207 */ /* 0x000fea0004000000 */
[----:B------:R-:W-:Y:S02]  /*49c0*/  @!P1 IMAD.IADD R0, R9, 0x1, -R8 ;  /* 0x0000000109009824 */ /* 0x000fe400078e0a08 */
[----:B------:R-:W-:Y:S02]  /*49d0*/  @!P1 IMAD.IADD R8, R8, 0x1, -R9 ;  /* 0x0000000108089824 */ /* 0x000fe400078e0a09 */
[----:B------:R-:W-:Y:S02]  /*49e0*/  @!P1 IMAD R11, R0, R2, R11 ;  /* 0x00000002000b9224 */ /* 0x000fe400078e020b */
[----:B------:R-:W-:Y:S01]  /*49f0*/  @!P1 IMAD R10, R8, R12, R10 ;  /* 0x0000000c080a9224 */ /* 0x000fe200078e020a */
[----:B-1----:R-:W-:Y:S06]  /*4a00*/  @!P5 BRA `(.L_x_84) ;  /* 0x000000300090d947 */ /* 0x002fec0003800000 */
.L_x_172:
[----:B------:R-:W-:Y:S01]  /*4a10*/  @!P4 IADD3 R2, P0, PT, R30, 0x580, RZ ;  /* 0x000005801e02c810 */ /* 0x000fe20007f1e0ff */
[----:B------:R-:W-:Y:S01]  /*4a20*/  UMOV UR18, 0x0 ;  /* 0x0000000000127882 */ /* 0x000fe20000000000 */
[----:B------:R-:W-:Y:S01]  /*4a30*/  UMOV UR19, 0x10000000 ;  /* 0x1000000000137882 */ /* 0x000fe20000000000 */
[----:B------:R-:W-:Y:S01]  /*4a40*/  VOTEU.ALL UP1, P4 ;  /* 0x0000000000ff7886 */ /* 0x000fe20002020000 */
[----:B------:R-:W-:Y:S01]  /*4a50*/  @!P4 R2UR UR9, R2 ;  /* 0x000000000209c2ca */ /* 0x000fe200000e0000 */
[----:B-1----:R-:W-:Y:S01]  /*4a60*/  @!P4 IMAD.X R0, RZ, RZ, R31, P0 ;  /* 0x000000ffff00c224 */ /* 0x002fe200000e061f */
[----:B------:R-:W-:Y:S01]  /*4a70*/  UMOV UR12, UR36 ;  /* 0x00000024000c7c82 */ /* 0x000fe20008000000 */
[----:B------:R-:W-:Y:S01]  /*4a80*/  @P3 R2UR UR36, R27 ;  /* 0x000000001b2432ca */ /* 0x000fe200000e0000 */
[----:B------:R-:W-:Y:S01]  /*4a90*/  @!UP1 ULEA UR15, UR14, UR7, 0xd ;  /* 0x000000070e0f9291 */ /* 0x000fe2000f8e68ff */
[----:B------:R-:W-:Y:S01]  /*4aa0*/  ISETP.NE.AND P0, PT, R29, 0x2, PT ;  /* 0x000000021d00780c */ /* 0x000fe20003f05270 */
[----:B------:R-:W-:Y:S01]  /*4ab0*/  @!UP1 UIADD3 UR10, UPT, UPT, UR10, 0x20, URZ ;  /* 0x000000200a0a9890 */ /* 0x000fe2000fffe0ff */
[----:B------:R-:W-:Y:S01]  /*4ac0*/  @!P4 R2UR UR8, R0 ;  /* 0x000000000008c2ca */ /* 0x000fe200000e0000 */
[----:B------:R-:W-:Y:S01]  /*4ad0*/  IMAD.IADD R14, R10, 0x1, R62 ;  /* 0x000000010a0e7824 */ /* 0x000fe200078e023e */
[----:B------:R-:W-:Y:S01]  /*4ae0*/  SEL R0, RZ, 0x1, P0 ;  /* 0x00000001ff007807 */ /* 0x000fe20000000000 */
[----:B------:R-:W-:Y:S01]  /*4af0*/  IMAD.IADD R15, R11, 0x1, R63 ;  /* 0x000000010b0f7824 */ /* 0x000fe200078e023f */
[----:B------:R-:W-:Y:S02]  /*4b00*/  SEL R29, R29, RZ, P0 ;  /* 0x000000ff1d1d7207 */ /* 0x000fe40000000000 */
[----:B------:R-:W-:Y:S01]  /*4b10*/  IMAD.U32 R8, RZ, RZ, UR9 ;  /* 0x00000009ff087e24 */ /* 0x000fe2000f8e00ff */
[----:B------:R-:W-:Y:S01]  /*4b20*/  UIADD3 UR9, UPT, UPT, UR13, 0xc0, URZ ;  /* 0x000000c00d097890 */ /* 0x000fe2000fffe0ff */
[----:B------:R-:W-:Y:S03]  /*4b30*/  LOP3.LUT R28, R28, R0, RZ, 0x3c, !PT ;  /* 0x000000001c1c7212 */ /* 0x000fe600078e3cff */
[----:B------:R-:W-:Y:S02]  /*4b40*/  @!P4 R2UR UR16, R8 ;  /* 0x000000000810c2ca */ /* 0x000fe400000e0000 */
[----:B------:R-:W-:Y:S01]  /*4b50*/  IMAD.U32 R9, RZ, RZ, UR8 ;  /* 0x00000008ff097e24 */ /* 0x000fe2000f8e00ff */
[----:B------:R-:W-:Y:S01]  /*4b60*/  @!UP1 UIADD3 UR8, UPT, UPT, UR15, 0x400, URZ ;  /* 0x000004000f089890 */ /* 0x000fe2000fffe0ff */
[----:B------:R-:W-:Y:S01]  /*4b70*/  VOTEU.ALL UP1, P4 ;  /* 0x0000000000ff7886 */ /* 0x000fe20002020000 */
[----:B------:R-:W-:Y:S02]  /*4b80*/  UPRMT UR15, UR37, 0x654, UR9 ;  /* 0x00000654250f7896 */ /* 0x000fe40008000009 */
[----:B------:R-:W-:Y:S11]  /*4b90*/  @!P4 R2UR UR17, R9 ;  /* 0x000000000911c2ca */ /* 0x000ff600000e0000 */
[----:B------:R-:W-:Y:S02]  /*4ba0*/  @!UPT UIADD3 URZ, UPT, UPT, URZ, URZ, URZ ;  /* 0x000000fffffff290 */ /* 0x000fe4000fffe0ff */
[----:B------:R2:W-:Y:S01]  /*4bb0*/  @!UP1 UTMALDG.3D [UR8], [UR16], desc[UR18] ;  /* 0x00001208100095b4 */ /* 0x0005e20008011000 */
[----:B------:R2:W-:Y:S01]  /*4bc0*/  @!P4 SYNCS.ARRIVE.TRANS64.RED.A0TR RZ, [UR13+0xc0], R25 ;  /* 0x0000c019ffffc9a7 */ /* 0x0005e2000830040d */
[----:B------:R-:W-:Y:S04]  /*4bd0*/  UIADD3 UR13, UPT, UPT, UR14, 0x1, URZ ;  /* 0x000000010e0d7890 */ /* 0x000fe8000fffe0ff */
[----:B------:R-:W-:Y:S04]  /*4be0*/  UISETP.NE.AND UP1, UPT, UR13, 0x3, UPT ;  /* 0x000000030d00788c */ /* 0x000fe8000bf25270 */
[----:B------:R-:W-:Y:S02]  /*4bf0*/  USEL UR14, URZ, 0x1, UP1 ;  /* 0x00000001ff0e7887 */ /* 0x000fe40008800000 */
[----:B------:R-:W-:Y:S02]  /*4c00*/  USEL UR13, UR13, URZ, UP1 ;  /* 0x000000ff0d0d7287 */ /* 0x000fe40008800000 */
[----:B------:R-:W-:Y:S02]  /*4c10*/  UPLOP3.LUT UP1, UPT, UPT, UPT, UPT, 0x80, 0x8 ;  /* 0x000000000008789c */ /* 0x000fe40003f2f070 */
[----:B------:R-:W-:Y:S01]  /*4c20*/  LOP3.LUT R32, R32, UR14, RZ, 0x3c, !PT ;  /* 0x0000000e20207c12 */ /* 0x000fe2000f8e3cff */
[----:B------:R-:W-:Y:S01]  /*4c30*/  SYNCS.ARRIVE.TRANS64.RED.A1T0 RZ, [UR15], RZ ;  /* 0x000000ffffff79a7 */ /* 0x000fe2000810040f */
[----:B------:R-:W-:Y:S07]  /*4c40*/  @P3 BRA `(.L_x_85) ;  /* 0xfffffff4001c3947 */ /* 0x000fee000383ffff */
[----:B------:R-:W-:Y:S01]  /*4c50*/  UIADD3 UR7, UPT, UPT, UR7, 0xd8, URZ ;  /* 0x000000d807077890 */ /* 0x000fe2000fffe0ff */
[----:B------:R-:W-:-:S03]  /*4c60*/  SHF.L.U32 R2, R32, 0x1f, RZ ;  /* 0x0000001f20027819 */ /* 0x000fc600000006ff */
[----:B------:R-:W-:-:S09]  /*4c70*/  ULEA UR4, UR13, UR7, 0x3 ;  /* 0x000000070d047291 */ /* 0x000fd2000f8e18ff */
[----:B------:R-:W1:Y:S02]  /*4c80*/  SYNCS.PHASECHK.TRANS64.TRYWAIT P0, [UR4], R2 ;  /* 0x00000002ff0075a7 */ /* 0x000e640008001104 */
[----:B-1----:R-:W-:Y:S05]  /*4c90*/  @!P0 BRA `(.L_x_86) ;  /* 0x0000003000048947 */ /* 0x002fea0003800000 */
.L_x_174:
        /* <DEDUP_REMOVED lines=9> */
.L_x_176:
[----:B------:R-:W-:-:S04]  /*4d30*/  UIADD3 UR5, UPT, UPT, UR5, 0x1, URZ ;  /* 0x0000000105057890 */ /* 0x000fc8000fffe0ff */
[----:B------:R-:W-:-:S04]  /*4d40*/  UISETP.NE.AND UP0, UPT, UR5, 0x3, UPT ;  /* 0x000000030500788c */ /* 0x000fc8000bf05270 */
[----:B------:R-:W-:Y:S02]  /*4d50*/  USEL UR4, URZ, 0x1, UP0 ;  /* 0x00000001ff047887 */ /* 0x000fe40008000000 */
[----:B------:R-:W-:-:S04]  /*4d60*/  USEL UR5, UR5, URZ, UP0 ;  /* 0x000000ff05057287 */ /* 0x000fc80008000000 */
[----:B------:R-:W-:Y:S01]  /*4d70*/  ULEA UR5, UR5, UR7, 0x3 ;  /* 0x0000000705057291 */ /* 0x000fe2000f8e18ff */
[----:B-1----:R-:W-:-:S04]  /*4d80*/  LOP3.LUT R2, R32, UR4, RZ, 0x3c, !PT ;  /* 0x0000000420027c12 */ /* 0x002fc8000f8e3cff */
[----:B------:R-:W-:Y:S01]  /*4d90*/  SHF.L.U32 R2, R2, 0x1f, RZ ;  /* 0x0000001f02027819 */ /* 0x000fe200000006ff */
[----:B------:R-:W-:-:S07]  /*4da0*/  IMAD.U32 R0, RZ, RZ, UR5 ;  /* 0x00000005ff007e24 */ /* 0x000fce000f8e00ff */
.L_x_88:
[----:B-1----:R1:W3:Y:S02]  /*4db0*/  SYNCS.PHASECHK.TRANS64.TRYWAIT P0, [R0+URZ], R2 ;  /* 0x00000002000075a7 */ /* 0x0022e400080011ff */
[----:B---3--:R-:W-:Y:S05]  /*4dc0*/  @!P0 NANOSLEEP.SYNCS 0x989680 ;  /* 0x009896800000895d */ /* 0x008fea0003900000 */
[----:B------:R-:W3:Y:S02]  /*4dd0*/  @!P0 SYNCS.PHASECHK.TRANS64 P0, [R0+URZ], R2 ;  /* 0x00000002000085a7 */ /* 0x000ee400080010ff */
[----:B--23--:R-:W-:Y:S05]  /*4de0*/  @P0 EXIT ;  /* 0x000000000000094d */ /* 0x00cfea0003800000 */
[----:B------:R-:W-:Y:S05]  /*4df0*/  BRA `(.L_x_88) ;  /* 0xfffffffc00ec7947 */ /* 0x000fea000383ffff */
.L_x_76:
[----:B------:R-:W-:-:S06]  /*4e00*/  UISETP.GE.AND UP1, UPT, UR8, 0x4, UPT ;  /* 0x000000040800788c */ /* 0x000fcc000bf26270 */
[----:B------:R-:W-:-:S13]  /*4e10*/  PLOP3.LUT P0, PT, PT, PT, UP1, 0x80, 0x8 ;  /* 0x000000000008781c */ /* 0x000fda0003f0f018 */
[----:B------:R-:W-:Y:S05]  /*4e20*/  @!P0 EXIT ;  /* 0x000000000000894d */ /* 0x000fea0003800000 */
[----:B------:R-:W-:Y:S01]  /*4e30*/  BAR.SYNC.DEFER_BLOCKING 0x6, 0xa0 ;  /* 0x0182800000007b1d */ /* 0x000fe20000010000 */
[C---:B------:R-:W-:Y:S01]  /*4e40*/  IMAD.SHL.U32 R4, R75.reuse, 0x20, RZ ;  /* 0x000000204b047824 */ /* 0x040fe200078e00ff */
[C---:B------:R-:W-:Y:S01]  /*4e50*/  R2P PR, R75.reuse, 0x6 ;  /* 0x000000064b007804 */ /* 0x040fe20000000000 */
[C---:B------:R-:W-:Y:S02]  /*4e60*/  IMAD.SHL.U32 R68, R75.reuse, 0x4, RZ ;  /* 0x000000044b447824 */ /* 0x040fe400078e00ff */
[C---:B------:R-:W-:Y:S01]  /*4e70*/  IMAD.U32 R32, R75.reuse, 0x10000, RZ ;  /* 0x000100004b207824 */ /* 0x040fe200078e00ff */
[----:B------:R-:W-:Y:S02]  /*4e80*/  UMOV UR48, 0x400 ;  /* 0x0000040000307882 */ /* 0x000fe40000000000 */
[----:B------:R-:W1:Y:S01]  /*4e90*/  LDC R67, c[0x0][0x370] ;  /* 0x0000dc00ff437b82 */ /* 0x000e620000000800 */
[----:B------:R-:W-:Y:S01]  /*4ea0*/  ULEA UR48, UR37, UR48, 0x18 ;  /* 0x0000003025307291 */ /* 0x000fe2000f8ec0ff */
[C---:B------:R-:W-:Y:S01]  /*4eb0*/  LOP3.LUT R3, R4.reuse, 0xe0, RZ, 0xc0, !PT ;  /* 0x000000e004037812 */ /* 0x040fe200078ec0ff */
[----:B------:R-:W-:Y:S01]  /*4ec0*/  IMAD.SHL.U32 R2, R75, 0x10, RZ ;  /* 0x000000104b027824 */ /* 0x000fe200078e00ff */
[----:B------:R-:W-:Y:S01]  /*4ed0*/  LOP3.LUT R4, R4, 0x100, RZ, 0xc0, !PT ;  /* 0x0000010004047812 */ /* 0x000fe200078ec0ff */
[----:B------:R-:W-:Y:S01]  /*4ee0*/  IMAD.MOV.U32 R74, RZ, RZ, 0x8 ;  /* 0x00000008ff4a7424 */ /* 0x000fe200078e00ff */
[----:B------:R-:W-:Y:S01]  /*4ef0*/  LOP3.LUT R68, R3, 0x1c, R68, 0xf8, !PT ;  /* 0x0000001c03447812 */ /* 0x000fe200078ef844 */
[----:B------:R-:W-:Y:S01]  /*4f00*/  IMAD.MOV.U32 R73, RZ, RZ, 0x10 ;  /* 0x00000010ff497424 */ /* 0x000fe200078e00ff */
[----:B------:R-:W2:Y:S01]  /*4f10*/  LDC R28, c[0x0][0xb0c] ;  /* 0x0002c300ff1c7b82 */ /* 0x000ea20000000800 */
[----:B------:R-:W-:Y:S01]  /*4f20*/  SHF.R.U32.HI R3, RZ, 0x2, R75 ;  /* 0x00000002ff037819 */ /* 0x000fe2000001164b */
[----:B------:R-:W-:Y:S01]  /*4f30*/  IMAD.MOV.U32 R31, RZ, RZ, RZ ;  /* 0x000000ffff1f7224 */ /* 0x000fe200078e00ff */
[----:B------:R-:W-:Y:S01]  /*4f40*/  LOP3.LUT R32, R32, 0x600000, RZ, 0xc0, !PT ;  /* 0x0060000020207812 */ /* 0x000fe200078ec0ff */
[----:B------:R-:W-:Y:S01]  /*4f50*/  IMAD.MOV.U32 R72, RZ, RZ, RZ ;  /* 0x000000ffff487224 */ /* 0x000fe200078e00ff */
[----:B------:R-:W-:Y:S01]  /*4f60*/  LOP3.LUT R2, R4, 0x600, R2, 0xf8, !PT ;  /* 0x0000060004027812 */ /* 0x000fe200078ef802 */
[----:B------:R-:W-:Y:S01]  /*4f70*/  IMAD.MOV.U32 R78, RZ, RZ, RZ ;  /* 0x000000ffff4e7224 */ /* 0x000fe200078e00ff */
[----:B------:R-:W-:Y:S01]  /*4f80*/  LOP3.LUT R68, R68, 0x4, R3, 0x78, !PT ;  /* 0x0000000444447812 */ /* 0x000fe200078e7803 */
[----:B------:R-:W4:Y:S01]  /*4f90*/  LDC R65, c[0x0][0xb20] ;  /* 0x0002c800ff417b82 */ /* 0x000f220000000800 */
[----:B------:R-:W3:Y:S01]  /*4fa0*/  LDS R0, [UR48+0x1b0] ;  /* 0x0001b030ff007984 */ /* 0x000ee20008000800 */
[----:B------:R-:W-:Y:S01]  /*4fb0*/  LOP3.LUT R75, R75, 0x60, RZ, 0xc0, !PT ;  /* 0x000000604b4b7812 */ /* 0x000fe200078ec0ff */
[----:B------:R-:W-:Y:S01]  /*4fc0*/  IMAD.MOV.U32 R71, RZ, RZ, RZ ;  /* 0x000000ffff477224 */ /* 0x000fe200078e00ff */
[----:B------:R-:W-:Y:S01]  /*4fd0*/  LOP3.LUT R68, R2, R68, RZ, 0xfc, !PT ;  /* 0x0000004402447212 */ /* 0x000fe200078efcff */
[----:B------:R-:W1:Y:S01]  /*4fe0*/  LDCU.64 UR54, c[0x0][0x348] ;  /* 0x00006900ff3677ac */ /* 0x000e620008000a00 */
[----:B------:R-:W-:-:S02]  /*4ff0*/  SEL R74, R74, 0xfffffff8, !P1 ;  /* 0xfffffff84a4a7807 */ /* 0x000fc40004800000 */
[----:B------:R-:W1:Y:S01]  /*5000*/  LDC R27, c[0x0][0xb30] ;  /* 0x0002cc00ff1b7b82 */ /* 0x000e620000000800 */
[----:B------:R-:W-:Y:S01]  /*5010*/  SEL R73, R73, 0xfffffff0, !P2 ;  /* 0xfffffff049497807 */ /* 0x000fe20005000000 */
[----:B------:R-:W1:Y:S01]  /*5020*/  LDCU.64 UR38, c[0x0][0x888] ;  /* 0x00011100ff2677ac */ /* 0x000e620008000a00 */
[----:B------:R-:W1:Y:S05]  /*5030*/  LDCU.64 UR44, c[0x0][0x890] ;  /* 0x00011200ff2c77ac */ /* 0x000e6a0008000a00 */
[----:B------:R-:W1:Y:S01]  /*5040*/  LDC.64 R60, c[0x0][0xb10] ;  /* 0x0002c400ff3c7b82 */ /* 0x000e620000000a00 */
[----:B------:R-:W-:Y:S01]  /*5050*/  UMOV UR51, 0x1 ;  /* 0x0000000100337882 */ /* 0x000fe20000000000 */
[----:B------:R-:W-:Y:S01]  /*5060*/  UMOV UR56, URZ ;  /* 0x000000ff00387c82 */ /* 0x000fe20008000000 */
[----:B------:R-:W-:Y:S01]  /*5070*/  UIADD3 UR52, UPT, UPT, UR48, 0x400, URZ ;  /* 0x0000040030347890 */ /* 0x000fe2000fffe0ff */
[----:B------:R-:W-:Y:S01]  /*5080*/  UMOV UR50, URZ ;  /* 0x000000ff00327c82 */ /* 0x000fe20008000000 */
[----:B------:R-:W-:-:S03]  /*5090*/  UMOV UR49, URZ ;  /* 0x000000ff00317c82 */ /* 0x000fc60008000000 */
[----:B------:R-:W1:Y:S08]  /*50a0*/  LDC.64 R24, c[0x0][0xb18] ;  /* 0x0002c600ff187b82 */ /* 0x000e700000000a00 */
[----:B------:R-:W1:Y:S08]  /*50b0*/  LDC.64 R22, c[0x0][0xb28] ;  /* 0x0002ca00ff167b82 */ /* 0x000e700000000a00 */
[----:B------:R-:W1:Y:S01]  /*50c0*/  LDC.64 R58, c[0x0][0x8b0] ;  /* 0x00022c00ff3a7b82 */ /* 0x000e620000000a00 */
[----:B---3--:R-:W-:-:S07]  /*50d0*/  IMAD.IADD R32, R0, 0x1, R32 ;  /* 0x0000000100207824 */ /* 0x008fce00078e0220 */
[----:B------:R-:W3:Y:S08]  /*50e0*/  LDC.64 R56, c[0x0][0x8a8] ;  /* 0x00022a00ff387b82 */ /* 0x000ef00000000a00 */
[----:B--2-4-:R-:W1:Y:S02]  /*50f0*/  LDC R66, c[0x0][0x374] ;  /* 0x0000dd00ff427b82 */ /* 0x014e640000000800 */
.L_x_119:
[C---:B------:R-:W-:Y:S02]  /*5100*/  LEA R0, R78.reuse, UR48, 0x3 ;  /* 0x000000304e007c11 */ /* 0x040fe4000f8e18ff */
[----:B------:R-:W-:Y:S02]  /*5110*/  SHF.L.U32 R2, R71, 0x1f, RZ ;  /* 0x0000001f47027819 */ /* 0x000fe400000006ff */
[----:B------:R-:W-:Y:S02]  /*5120*/  LEA R16, R78, UR48, 0x4 ;  /* 0x000000304e107c11 */ /* 0x000fe4000f8e20ff */
[----:B------:R-:W2:Y:S02]  /*5130*/  SYNCS.PHASECHK.TRANS64.TRYWAIT P0, [R0+URZ+0x100], R2 ;  /* 0x00010002000075a7 */ /* 0x000ea400080011ff */
[----:B--2---:R-:W-:Y:S05]  /*5140*/  @!P0 BRA `(.L_x_89) ;  /* 0x0000002c00088947 */ /* 0x004fea0003800000 */
.L_x_177:
[----:B------:R-:W4:Y:S01]  /*5150*/  LDC.64 R10, c[0x0][0xb10] ;  /* 0x0002c400ff0a7b82 */ /* 0x000f220000000a00 */
[----:B------:R-:W3:Y:S01]  /*5160*/  LDS.128 R16, [R16+0x190] ;  /* 0x0001900010107984 */ /* 0x000ee20000000c00 */
[----:B-1----:R-:W-:Y:S01]  /*5170*/  ISETP.NE.AND P1, PT, R27, 0x1, PT ;  /* 0x000000011b00780c */ /* 0x002fe20003f25270 */
[----:B--2---:R-:W-:Y:S01]  /*5180*/  VIADD R0, R0, 0x110 ;  /* 0x0000011000007836 */ /* 0x004fe20000000000 */
[----:B------:R-:W-:Y:S04]  /*5190*/  ISETP.GE.AND P0, PT, R26, 0x1, PT ;  /* 0x000000011a00780c */ /* 0x000fe80003f06270 */
[----:B------:R-:W1:Y:S01]  /*51a0*/  LDC.64 R8, c[0x0][0xb18] ;  /* 0x0002c600ff087b82 */ /* 0x000e620000000a00 */
[----:B------:R-:W-:Y:S01]  /*51b0*/  PRMT R0, RZ, 0x654, R0 ;  /* 0x00000654ff007816 */ /* 0x000fe20000000000 */
[----:B------:R-:W-:Y:S01]  /*51c0*/  @!PT LDS RZ, [RZ] ;  /* 0x00000000fffff984 */ /* 0x000fe20000000800 */
[----:B------:R-:W-:Y:S01]  /*51d0*/  @!PT LDS RZ, [RZ] ;  /* 0x00000000fffff984 */ /* 0x000fe20000000800 */
[----:B------:R-:W-:Y:S01]  /*51e0*/  @!PT LDS RZ, [RZ] ;  /* 0x00000000fffff984 */ /* 0x000fe20000000800 */
[----:B------:R-:W-:Y:S01]  /*51f0*/  @!PT LDS RZ, [RZ] ;  /* 0x00000000fffff984 */ /* 0x000fe20000000800 */
[----:B------:R2:W-:Y:S06]  /*5200*/  MEMBAR.ALL.CTA ;  /* 0x0000000000007992 */ /* 0x0005ec0000008000 */
[----:B--2---:R-:W2:Y:S01]  /*5210*/  FENCE.VIEW.ASYNC.S ;  /* 0x00000000000073c6 */ /* 0x004ea20000000000 */
[----:B------:R-:W1:Y:S08]  /*5220*/  @!P1 LDC R12, c[0x0][0xb20] ;  /* 0x0002c800ff0c9b82 */ /* 0x000e700000000800 */
[----:B------:R-:W1:Y:S01]  /*5230*/  @!P1 LDC R7, c[0x0][0xb0c] ;  /* 0x0002c300ff079b82 */ /* 0x000e620000000800 */
[----:B--2---:R2:W-:Y:S01]  /*5240*/  SYNCS.ARRIVE.TRANS64.RED.A1T0 RZ, [R0+URZ], RZ ;  /* 0x000000ff00ff79a7 */ /* 0x0045e200081004ff */
[----:B---3--:R-:W-:Y:S04]  /*5250*/  LOP3.LUT P4, RZ, R18, 0x1, RZ, 0xc0, !PT ;  /* 0x0000000112ff7812 */ /* 0x008fe8000788c0ff */
[----:B------:R-:W-:Y:S09]  /*5260*/  P2R R76, PR, RZ, 0x10 ;  /* 0x00000010ff4c7803 */ /* 0x000ff20000000000 */
[----:B------:R-:W-:Y:S02]  /*5270*/  @P4 MOV R30, R16 ;  /* 0x00000010001e4202 */ /* 0x000fe40000000f00 */
[----:B------:R-:W-:Y:S01]  /*5280*/  @P4 LOP3.LUT R29, R17, 0xffff, RZ, 0xc0, !PT ;  /* 0x0000ffff111d4812 */ /* 0x000fe200078ec0ff */
[----:B--2-4-:R-:W-:Y:S06]  /*5290*/  @!P0 BRA `(.L_x_90) ;  /* 0x0000000000a48947 */ /* 0x014fec0003800000 */
[----:B------:R-:W-:Y:S01]  /*52a0*/  IMAD.HI.U32 R0, R66, R25, RZ ;  /* 0x0000001942007227 */ /* 0x000fe200078e00ff */
[----:B------:R-:W-:Y:S02]  /*52b0*/  ISETP.NE.AND P0, PT, R24, 0x1, PT ;  /* 0x000000011800780c */ /* 0x000fe40003f05270 */
[----:B------:R-:W-:Y:S01]  /*52c0*/  ISETP.NE.AND P2, PT, R26, 0x1, PT ;  /* 0x000000011a00780c */ /* 0x000fe20003f45270 */
[----:B------:R-:W-:Y:S01]  /*52d0*/  IMAD.HI.U32 R4, R67, R60, RZ ;  /* 0x0000003c43047227 */ /* 0x000fe200078e00ff */
[----:B------:R-:W-:Y:S02]  /*52e0*/  SHF.R.U32.HI R0, RZ, R65, R0 ;  /* 0x00000041ff007219 */ /* 0x000fe40000011600 */
[----:B------:R-:W-:Y:S01]  /*52f0*/  ISETP.NE.AND P3, PT, R28, 0x1, PT ;  /* 0x000000011c00780c */ /* 0x000fe20003f65270 */
[----:B------:R-:W-:Y:S01]  /*5300*/  IMAD.HI.U32 R6, R29, R25, RZ ;  /* 0x000000191d067227 */ /* 0x000fe200078e00ff */
[-C--:B------:R-:W-:Y:S02]  /*5310*/  SHF.R.U32.HI R4, RZ, R61.reuse, R4 ;  /* 0x0000003dff047219 */ /* 0x080fe40000011604 */
[----:B------:R-:W-:Y:S01]  /*5320*/  SEL R0, R66, R0, !P0 ;  /* 0x0000000042007207 */ /* 0x000fe20004000000 */
[----:B------:R-:W-:Y:S01]  /*5330*/  IMAD.HI.U32 R5, R30, R60, RZ ;  /* 0x0000003c1e057227 */ /* 0x000fe200078e00ff */
[----:B------:R-:W-:Y:S03]  /*5340*/  SEL R4, R67, R4, !P3 ;  /* 0x0000000443047207 */ /* 0x000fe60005800000 */
[-C--:B------:R-:W-:Y:S01]  /*5350*/  IMAD.HI.U32 R3, R0, R22.reuse, RZ ;  /* 0x0000001600037227 */ /* 0x080fe200078e00ff */
[----:B------:R-:W-:Y:S03]  /*5360*/  SHF.R.U32.HI R5, RZ, R61, R5 ;  /* 0x0000003dff057219 */ /* 0x000fe60000011605 */
[----:B------:R-:W-:Y:S01]  /*5370*/  IMAD.HI.U32 R2, R4, R22, RZ ;  /* 0x0000001604027227 */ /* 0x000fe200078e00ff */
[----:B------:R-:W-:Y:S02]  /*5380*/  @P2 SHF.R.U32.HI R0, RZ, R23, R3 ;  /* 0x00000017ff002219 */ /* 0x000fe40000011603 */
[----:B------:R-:W-:Y:S02]  /*5390*/  SHF.R.U32.HI R3, RZ, R65, R6 ;  /* 0x00000041ff037219 */ /* 0x000fe40000011606 */
[----:B------:R-:W-:Y:S01]  /*53a0*/  @P2 SHF.R.U32.HI R4, RZ, R23, R2 ;  /* 0x00000017ff042219 */ /* 0x000fe20000011602 */
[----:B------:R-:W-:Y:S01]  /*53b0*/  IMAD R0, R26, R0, RZ ;  /* 0x000000001a007224 */ /* 0x000fe200078e02ff */
[----:B------:R-:W-:Y:S02]  /*53c0*/  SEL R3, R29, R3, !P0 ;  /* 0x000000031d037207 */ /* 0x000fe40004000000 */
[----:B------:R-:W-:Y:S01]  /*53d0*/  SEL R2, R30, R5, !P3 ;  /* 0x000000051e027207 */ /* 0x000fe20005800000 */
[----:B------:R-:W-:Y:S01]  /*53e0*/  IMAD R5, R26, R4, RZ ;  /* 0x000000041a057224 */ /* 0x000fe200078e02ff */
[C---:B------:R-:W-:Y:S01]  /*53f0*/  ISETP.GE.AND P0, PT, R3.reuse, R0, PT ;  /* 0x000000000300720c */ /* 0x040fe20003f06270 */
[C---:B------:R-:W-:Y:S03]  /*5400*/  IMAD.HI.U32 R0, R3.reuse, R22, RZ ;  /* 0x0000001603007227 */ /* 0x040fe600078e00ff */
[C---:B------:R-:W-:Y:S02]  /*5410*/  ISETP.GE.OR P0, PT, R2.reuse, R5, P0 ;  /* 0x000000050200720c */ /* 0x040fe40000706670 */
[----:B------:R-:W-:Y:S04]  /*5420*/  SHF.R.U32.HI R0, RZ, R23, R0 ;  /* 0x00000017ff007219 */ /* 0x000fe80000011600 */
[C---:B------:R-:W-:Y:S05]  /*5430*/  SEL R6, R3.reuse, R0, !P2 ;  /* 0x0000000003067207 */ /* 0x040fea0005000000 */
        /* <DEDUP_REMOVED lines=14> */
[----:B------:R-:W-:Y:S07]  /*5520*/  IMAD R29, R3, R24, R29 ;  /* 0x00000018031d7224 */ /* 0x000fee00078e021d */
.L_x_90:
[----:B-1----:R-:W-:Y:S01]  /*5530*/  @!P1 ISETP.NE.AND P0, PT, R8, 0x1, PT ;  /* 0x000000010800980c */ /* 0x002fe20003f05270 */
[----:B------:R-:W-:Y:S01]  /*5540*/  @!P1 IMAD.HI.U32 R0, R30, R10, RZ ;  /* 0x0000000a1e009227 */ /* 0x000fe200078e00ff */
[----:B------:R-:W-:Y:S01]  /*5550*/  @!P1 ISETP.NE.AND P2, PT, R7, 0x1, PT ;  /* 0x000000010700980c */ /* 0x000fe20003f45270 */
[----:B------:R-:W-:Y:S01]  /*5560*/  ULOP3.LUT UP0, URZ, UR52, 0x3f0, URZ, 0xc0, !UPT ;  /* 0x000003f034ff7892 */ /* 0x000fe2000f80c0ff */
[----:B------:R-:W-:Y:S01]  /*5570*/  R2UR UR42, R15 ;  /* 0x000000000f2a72ca */ /* 0x000fe200000e0000 */
[C---:B------:R-:W-:Y:S01]  /*5580*/  @!P1 IMAD.HI.U32 R2, R29.reuse, R9, RZ ;  /* 0x000000091d029227 */ /* 0x040fe200078e00ff */
[----:B------:R-:W-:Y:S02]  /*5590*/  @!P1 SHF.R.U32.HI R0, RZ, R11, R0 ;  /* 0x0000000bff009219 */ /* 0x000fe40000011600 */
[----:B------:R-:W-:Y:S01]  /*55a0*/  R2UR UR41, R14 ;  /* 0x000000000e2972ca */ /* 0x000fe200000e0000 */
[----:B------:R-:W-:Y:S01]  /*55b0*/  VIADD R78, R78, 0x1 ;  /* 0x000000014e4e7836 */ /* 0x000fe20000000000 */
[----:B------:R-:W-:Y:S02]  /*55c0*/  @!P1 SHF.R.U32.HI R2, RZ, R12, R2 ;  /* 0x0000000cff029219 */ /* 0x000fe40000011602 */
[----:B------:R-:W-:Y:S02]  /*55d0*/  @!P1 SEL R3, R30, R0, !P2 ;  /* 0x000000001e039207 */ /* 0x000fe40005000000 */
[----:B------:R-:W-:Y:S02]  /*55e0*/  @!P1 SEL R2, R29, R2, !P0 ;  /* 0x000000021d029207 */ /* 0x000fe40004000000 */
[----:B------:R-:W-:Y:S01]  /*55f0*/  @P4 SHF.R.U32.HI R70, RZ, 0x10, R17 ;  /* 0x00000010ff464819 */ /* 0x000fe20000011611 */
[----:B------:R-:W-:Y:S02]  /*5600*/  USHF.L.U32 UR42, UR42, 0x6, URZ ;  /* 0x000000062a2a7899 */ /* 0x000fe400080006ff */
[----:B------:R-:W-:Y:S02]  /*5610*/  @!P1 IMAD.IADD R0, R2, 0x1, -R3 ;  /* 0x0000000102009824 */ /* 0x000fe400078e0a03 */
[----:B------:R-:W-:Y:S01]  /*5620*/  @!P1 IMAD.IADD R2, R3, 0x1, -R2 ;  /* 0x0000000103029824 */ /* 0x000fe200078e0a02 */
[----:B------:R-:W-:Y:S01]  /*5630*/  USHF.L.U32 UR41, UR41, 0x6, URZ ;  /* 0x0000000629297899 */ /* 0x000fe200080006ff */
[----:B------:R-:W-:Y:S02]  /*5640*/  @!P1 IMAD R30, R0, R7, R30 ;  /* 0x00000007001e9224 */ /* 0x000fe400078e021e */
[----:B------:R-:W-:Y:S01]  /*5650*/  @!P1 IMAD R29, R2, R8, R29 ;  /* 0x00000008021d9224 */ /* 0x000fe200078e021d */
[----:B------:R-:W-:Y:S08]  /*5660*/  BRA.U !UP0, `(.L_x_91) ;  /* 0x00000001087c7547 */ /* 0x000ff0000b800000 */
[----:B------:R-:W1:Y:S01]  /*5670*/  LDCU.64 UR8, c[0x4][0x80] ;  /* 0x01001000ff0877ac */ /* 0x000e620008000a00 */
[----:B------:R-:W-:Y:S01]  /*5680*/  MOV R2, 0x0 ;  /* 0x0000000000027802 */ /* 0x000fe20000000f00 */
[----:B------:R-:W-:Y:S02]  /*5690*/  HFMA2 R12, -RZ, RZ, 0, 5.9604644775390625e-08 ;  /* 0x00000001ff0c7431 */ /* 0x000fe400000001ff */
[----:B------:R-:W-:Y:S01]  /*56a0*/  IMAD.MOV.U32 R8, RZ, RZ, 0x70 ;  /* 0x00000070ff087424 */ /* 0x000fe200078e00ff */
[----:B------:R2:W3:Y:S01]  /*56b0*/  LDC.64 R14, c[0x4][R2] ;  /* 0x01000000020e7b82 */ /* 0x0004e20000000a00 */
[----:B------:R-:W4:Y:S01]  /*56c0*/  LDCU.64 UR6, c[0x4][0x88] ;  /* 0x01001100ff0677ac */ /* 0x000f220008000a00 */
[----:B------:R-:W-:Y:S01]  /*56d0*/  IMAD.MOV.U32 R13, RZ, RZ, RZ ;  /* 0x000000ffff0d7224 */ /* 0x000fe200078e00ff */
[----:B------:R-:W2:Y:S01]  /*56e0*/  LDCU.64 UR4, c[0x4][0x8] ;  /* 0x01000100ff0477ac */ /* 0x000ea20008000a00 */
[----:B-1----:R-:W-:Y:S01]  /*56f0*/  MOV R5, UR9 ;  /* 0x0000000900057c02 */ /* 0x002fe20008000f00 */
[----:B------:R-:W-:Y:S01]  /*5700*/  IMAD.U32 R4, RZ, RZ, UR8 ;  /* 0x00000008ff047e24 */ /* 0x000fe2000f8e00ff */
[----:B----4-:R-:W-:Y:S01]  /*5710*/  MOV R7, UR7 ;  /* 0x0000000700077c02 */ /* 0x010fe20008000f00 */
[----:B------:R-:W-:Y:S01]  /*5720*/  IMAD.U32 R6, RZ, RZ, UR6 ;  /* 0x00000006ff067e24 */ /* 0x000fe2000f8e00ff */
[----:B--2---:R-:W-:Y:S01]  /*5730*/  MOV R11, UR5 ;  /* 0x00000005000b7c02 */ /* 0x004fe20008000f00 */
[----:B------:R-:W-:Y:S02]  /*5740*/  IMAD.U32 R10, RZ, RZ, UR4 ;  /* 0x00000004ff0a7e24 */ /* 0x000fe4000f8e00ff */
[----:B------:R-:W-:Y:S07]  /*5750*/  LEPC R20, `(.L_x_92) ;  /* 0x000000001014794e */ /* 0x000fee0000000000 */
[----:B---3-5:R-:W-:Y:S05]  /*5760*/  CALL.ABS.NOINC R14 ;  /* 0x000000000e007343 */ /* 0x028fea0003c00000 */
.L_x_92:
[----:B------:R-:W1:Y:S01]  /*5770*/  LDCU.64 UR8, c[0x4][0x80] ;  /* 0x01001000ff0877ac */ /* 0x000e620008000a00 */
[----:B------:R-:W2:Y:S01]  /*5780*/  LDC.64 R2, c[0x4][R2] ;  /* 0x0100000002027b82 */ /* 0x000ea20000000a00 */
[----:B------:R-:W-:Y:S02]  /*5790*/  HFMA2 R12, -RZ, RZ, 0, 5.9604644775390625e-08 ;  /* 0x00000001ff0c7431 */ /* 0x000fe400000001ff */
[----:B------:R-:W-:Y:S02]  /*57a0*/  IMAD.MOV.U32 R8, RZ, RZ, 0x70 ;  /* 0x00000070ff087424 */ /* 0x000fe400078e00ff */
[----:B------:R-:W-:Y:S01]  /*57b0*/  IMAD.MOV.U32 R13, RZ, RZ, RZ ;  /* 0x000000ffff0d7224 */ /* 0x000fe200078e00ff */
[----:B------:R-:W3:Y:S01]  /*57c0*/  LDCU.64 UR6, c[0x4][0x88] ;  /* 0x01001100ff0677ac */ /* 0x000ee20008000a00 */
[----:B------:R-:W4:Y:S01]  /*57d0*/  LDCU.64 UR4, c[0x4][0x8] ;  /* 0x01000100ff0477ac */ /* 0x000f220008000a00 */
[----:B-1----:R-:W-:Y:S02]  /*57e0*/  MOV R4, UR8 ;  /* 0x0000000800047c02 */ /* 0x002fe40008000f00 */
[----:B------:R-:W-:Y:S02]  /*57f0*/  MOV R5, UR9 ;  /* 0x0000000900057c02 */ /* 0x000fe40008000f00 */
[----:B---3--:R-:W-:Y:S01]  /*5800*/  MOV R7, UR7 ;  /* 0x0000000700077c02 */ /* 0x008fe20008000f00 */
[----:B------:R-:W-:Y:S01]  /*5810*/  IMAD.U32 R6, RZ, RZ, UR6 ;  /* 0x00000006ff067e24 */ /* 0x000fe2000f8e00ff */
[----:B----4-:R-:W-:Y:S01]  /*5820*/  MOV R11, UR5 ;  /* 0x00000005000b7c02 */ /* 0x010fe20008000f00 */
[----:B------:R-:W-:Y:S02]  /*5830*/  IMAD.U32 R10, RZ, RZ, UR4 ;  /* 0x00000004ff0a7e24 */ /* 0x000fe4000f8e00ff */
[----:B------:R-:W-:Y:S07]  /*5840*/  LEPC R20, `(.L_x_91) ;  /* 0x000000001014794e */ /* 0x000fee0000000000 */
[----:B--2---:R-:W-:Y:S05]  /*5850*/  CALL.ABS.NOINC R2 ;  /* 0x0000000002007343 */ /* 0x004fea0003c00000 */
.L_x_91:
[----:B------:R-:W-:Y:S01]  /*5860*/  ISETP.NE.U32.AND P4, PT, R58, RZ, PT ;  /* 0x000000ff3a00720c */ /* 0x000fe20003f85070 */
[----:B------:R-:W-:Y:S01]  /*5870*/  UISETP.NE.AND UP2, UPT, UR53, URZ, UPT ;  /* 0x000000ff3500728c */ /* 0x000fe2000bf45270 */
[----:B------:R-:W-:Y:S01]  /*5880*/  ISETP.NE.U32.AND P2, PT, RZ, UR38, PT ;  /* 0x00000026ff007c0c */ /* 0x000fe2000bf45070 */
[----:B------:R-:W-:Y:S01]  /*5890*/  UISETP.NE.U32.AND UP1, UPT, UR44, URZ, UPT ;  /* 0x000000ff2c00728c */ /* 0x000fe2000bf25070 */
[----:B------:R-:W-:Y:S01]  /*58a0*/  ISETP.NE.AND.EX P4, PT, R59, RZ, PT, P4 ;  /* 0x000000ff3b00720c */ /* 0x000fe20003f85340 */
[----:B------:R-:W-:Y:S01]  /*58b0*/  UPLOP3.LUT UP0, UPT, UPT, UPT, UPT, 0x40, 0x4 ;  /* 0x000000000004789c */ /* 0x000fe20003f0e870 */
[----:B------:R-:W-:Y:S01]  /*58c0*/  ISETP.NE.AND.EX P2, PT, RZ, UR39, PT, P2 ;  /* 0x00000027ff007c0c */ /* 0x000fe2000bf45320 */
[----:B------:R-:W-:Y:S01]  /*58d0*/  UISETP.NE.AND.EX UP1, UPT, UR45, URZ, UPT, UP1 ;  /* 0x000000ff2d00728c */ /* 0x000fe2000bf25310 */
[----:B------:R-:W-:Y:S04]  /*58e0*/  PLOP3.LUT P1, PT, PT, PT, UP2, 0x80, 0x8 ;  /* 0x000000000008781c */ /* 0x000fe80003f2f028 */
[----:B------:R-:W-:Y:S06]  /*58f0*/  @UP2 UPLOP3.LUT UP0, UPT, UPT, UPT, UP1, 0x80, 0x8 ;  /* 0x000000000008289c */ /* 0x000fec0003f0f010 */
[----:B------:R-:W-:Y:S01]  /*5900*/  PLOP3.LUT P0, PT, PT, PT, UP0, 0x80, 0x8 ;  /* 0x000000000008781c */ /* 0x000fe20003f0f008 */
[----:B------:R-:W-:Y:S01]  /*5910*/  @!UPT UIADD3 URZ, UPT, UPT, URZ, URZ, URZ ;  /* 0x000000fffffff290 */ /* 0x000fe2000fffe0ff */
[----:B------:R-:W-:Y:S11]  /*5920*/  BRA.U !UP1, `(.L_x_93) ;  /* 0x0000000109387547 */ /* 0x000ff6000b800000 */
[----:B------:R-:W-:Y:S01]  /*5930*/  UISETP.NE.U32.AND UP0, UPT, UR38, URZ, UPT ;  /* 0x000000ff2600728c */ /* 0x000fe2000bf05070 */
[----:B------:R-:W-:Y:S02]  /*5940*/  HFMA2 R0, -RZ, RZ, 0, 5.9604644775390625e-08 ;  /* 0x00000001ff007431 */ /* 0x000fe400000001ff */
[----:B------:R-:W-:Y:S01]  /*5950*/  IMAD.MOV.U32 R64, RZ, RZ, 0x1 ;  /* 0x00000001ff407424 */ /* 0x000fe200078e00ff */
[----:B------:R-:W-:Y:S06]  /*5960*/  UISETP.NE.AND.EX UP0, UPT, UR39, URZ, UPT, UP0 ;  /* 0x000000ff2700728c */ /* 0x000fec000bf05300 */
[----:B------:R-:W-:Y:S05]  /*5970*/  PLOP3.LUT P3, PT, PT, PT, UP0, 0x80, 0x8 ;  /* 0x000000000008781c */ /* 0x000fea0003f6f008 */
[----:B------:R-:W1:Y:S01]  /*5980*/  @UP0 LDCU.64 UR6, c[0x0][0x888] ;  /* 0x00011100ff0607ac */ /* 0x000e620008000a00 */
[----:B------:R-:W-:Y:S07]  /*5990*/  @UP0 UIMAD UR4, UR36, UR44, URZ ;  /* 0x0000002c240402a4 */ /* 0x000fee000f8e02ff */
[----:B------:R-:W-:Y:S01]  /*59a0*/  @!P3 PRMT R64, R0, 0x7610, R64 ;  /* 0x000076100040b816 */ /* 0x000fe20000000040 */
[----:B-1----:R-:W-:Y:S03]  /*59b0*/  @UP0 UIMAD.WIDE UR6, UR4, 0x4, UR6 ;  /* 0x00000004040608a5 */ /* 0x002fe6000f8e0206 */
[----:B------:R-:W1:Y:S03]  /*59c0*/  @!UP0 LDCU UR4, c[0x0][0x880] ;  /* 0x00011000ff0487ac */ /* 0x000e660008000800 */
[----:B------:R-:W-:Y:S01]  /*59d0*/  IMAD.U32 R2, RZ, RZ, UR6 ;  /* 0x00000006ff027e24 */ /* 0x000fe2000f8e00ff */
[----:B------:R-:W-:Y:S05]  /*59e0*/  MOV R3, UR7 ;  /* 0x0000000700037c02 */ /* 0x000fea0008000f00 */
[----:B-----5:R2:W5:Y:S02]  /*59f0*/  @P3 LDG.E R35, desc[UR46][R2.64] ;  /* 0x0000002e02233981 */ /* 0x020564000c1e1900 */
[----:B-12---:R-:W-:Y:S02]  /*5a00*/  @!P3 IMAD.U32 R35, RZ, RZ, UR4 ;  /* 0x00000004ff23be24 */ /* 0x006fe4000f8e00ff */
.L_x_93:
[----:B------:R-:W-:Y:S05]  /*5a10*/  @!P4 BRA `(.L_x_94) ;  /* 0x000000000020c947 */ /* 0x000fea0003800000 */
[----:B------:R-:W-:Y:S04]  /*5a20*/  ISETP.NE.U32.AND P3, PT, R56, RZ, PT ;  /* 0x000000ff3800720c */ /* 0x000fe80003f65070 */
[----:B------:R-:W-:Y:S11]  /*5a30*/  ISETP.NE.AND.EX P3, PT, R57, RZ, PT, P3 ;  /* 0x000000ff3900720c */ /* 0x000ff60003f65330 */
[----:B------:R-:W-:Y:S02]  /*5a40*/  @!UPT UIADD3 URZ, UPT, UPT, URZ, URZ, URZ ;  /* 0x000000fffffff290 */ /* 0x000fe4000fffe0ff */
[----:B------:R-:W1:Y:S01]  /*5a50*/  @P3 LDC.64 R2, c[0x0][0x8a8] ;  /* 0x00022a00ff023b82 */ /* 0x000e620000000a00 */
[----:B------:R-:W-:Y:S04]  /*5a60*/  @P3 IMAD R0, R58, UR36, RZ ;  /* 0x000000243a003c24 */ /* 0x000fe8000f8e02ff */
[----:B-1----:R-:W-:Y:S05]  /*5a70*/  @P3 IMAD.WIDE R2, R0, 0x4, R2 ;  /* 0x0000000400023825 */ /* 0x002fea00078e0202 */
[----:B-----5:R1:W5:Y:S02]  /*5a80*/  @P3 LDG.E R33, desc[UR46][R2.64] ;  /* 0x0000002e02213981 */ /* 0x020364000c1e1900 */
[----:B-1----:R-:W2:Y:S02]  /*5a90*/  @!P3 LDC R33, c[0x0][0x8a0] ;  /* 0x00022800ff21bb82 */ /* 0x002ea40000000800 */
.L_x_94:
[----:B-----5:R-:W-:Y:S01]  /*5aa0*/  FSETP.NEU.AND P3, PT, R35, RZ, PT ;  /* 0x000000ff2300720b */ /* 0x020fe20003f6d000 */
[----:B------:R-:W-:Y:S01]  /*5ab0*/  IMAD.U32 R2, RZ, RZ, UR56 ;  /* 0x00000038ff027e24 */ /* 0x000fe2000f8e00ff */
[----:B------:R-:W-:Y:S01]  /*5ac0*/  SEL R5, RZ, 0xffffffff, P2 ;  /* 0xffffffffff057807 */ /* 0x000fe20001000000 */
[----:B------:R-:W-:Y:S01]  /*5ad0*/  ULOP3.LUT UR4, UR51, 0x1, URZ, 0x3c, !UPT ;  /* 0x0000000133047892 */ /* 0x000fe2000f8e3cff */
[----:B------:R-:W-:Y:S01]  /*5ae0*/  @P1 LOP3.LUT P2, RZ, R64, 0xff, RZ, 0xc0, !PT ;  /* 0x000000ff40ff1812 */ /* 0x000fe2000784c0ff */
[----:B------:R-:W-:Y:S01]  /*5af0*/  BSSY B1, `(.L_x_95) ;  /* 0x000004b000017945 */ /* 0x000fe20003800000 */
[----:B------:R-:W-:Y:S01]  /*5b00*/  @P1 SEL R0, RZ, 0xffffffff, P3 ;  /* 0xffffffffff001807 */ /* 0x000fe20001800000 */
[----:B------:R-:W-:Y:S01]  /*5b10*/  IMAD.MOV.U32 R85, RZ, RZ, 0x1 ;  /* 0x00000001ff557424 */ /* 0x000fe200078e00ff */
[----:B------:R-:W-:Y:S01]  /*5b20*/  LEA R2, R2, UR48, 0x3 ;  /* 0x0000003002027c11 */ /* 0x000fe2000f8e18ff */
[----:B------:R-:W-:Y:S01]  /*5b30*/  IMAD.U32 R83, RZ, RZ, UR4 ;  /* 0x00000004ff537e24 */ /* 0x000fe2000f8e00ff */
[----:B------:R-:W-:Y:S01]  /*5b40*/  @P0 SEL R0, R5, R0, !P2 ;  /* 0x0000000005000207 */ /* 0x000fe20005000000 */
[----:B------:R-:W-:Y:S01]  /*5b50*/  IMAD.U32 R84, RZ, RZ, UR56 ;  /* 0x00000038ff547e24 */ /* 0x000fe2000f8e00ff */
[C---:B------:R-:W-:Y:S02]  /*5b60*/  LEA R82, R31.reuse, UR48, 0x3 ;  /* 0x000000301f527c11 */ /* 0x040fe4000f8e18ff */
[----:B------:R-:W-:Y:S02]  /*5b70*/  CS2R R54, SRZ ;  /* 0x0000000000367805 */ /* 0x000fe4000001ff00 */
[----:B------:R-:W-:Y:S02]  /*5b80*/  @P1 LOP3.LUT R0, R0, 0x1, RZ, 0xc0, !PT ;  /* 0x0000000100001812 */ /* 0x000fe400078ec0ff */
[----:B------:R-:W-:Y:S02]  /*5b90*/  CS2R R52, SRZ ;  /* 0x0000000000347805 */ /* 0x000fe4000001ff00 */
[----:B------:R-:W-:Y:S02]  /*5ba0*/  SHF.L.U32 R3, R72, 0x1f, RZ ;  /* 0x0000001f48037819 */ /* 0x000fe400000006ff */
[----:B------:R-:W-:Y:S02]  /*5bb0*/  CS2R R50, SRZ ;  /* 0x0000000000327805 */ /* 0x000fe4000001ff00 */
[----:B------:R-:W-:Y:S02]  /*5bc0*/  ISETP.NE.U32.OR P5, PT, R0, 0x1, !P1 ;  /* 0x000000010000780c */ /* 0x000fe40004fa5470 */
[----:B------:R-:W-:Y:S02]  /*5bd0*/  CS2R R48, SRZ ;  /* 0x0000000000307805 */ /* 0x000fe4000001ff00 */
[----:B------:R-:W-:Y:S02]  /*5be0*/  PLOP3.LUT P2, PT, PT, PT, UP1, 0x80, 0x8 ;  /* 0x000000000008781c */ /* 0x000fe40003f4f018 */
[----:B------:R-:W-:Y:S02]  /*5bf0*/  CS2R R46, SRZ ;  /* 0x00000000002e7805 */ /* 0x000fe4000001ff00 */
[----:B------:R-:W-:Y:S02]  /*5c00*/  LEA.HI R34, R31, R31, RZ, 0x1 ;  /* 0x0000001f1f227211 */ /* 0x000fe400078f08ff */
[----:B------:R-:W-:Y:S02]  /*5c10*/  CS2R R44, SRZ ;  /* 0x00000000002c7805 */ /* 0x000fe4000001ff00 */
[----:B------:R-:W-:Y:S02]  /*5c20*/  LOP3.LUT P4, R77, R64, 0xff, RZ, 0xc0, !PT ;  /* 0x000000ff404d7812 */ /* 0x000fe4000788c0ff */
[----:B------:R-:W-:Y:S02]  /*5c30*/  CS2R R42, SRZ ;  /* 0x00000000002a7805 */ /* 0x000fe4000001ff00 */
[----:B------:R-:W-:Y:S02]  /*5c40*/  SEL R4, RZ, 0xffffffff, P3 ;  /* 0xffffffffff047807 */ /* 0x000fe40001800000 */
[----:B------:R-:W-:Y:S02]  /*5c50*/  CS2R R40, SRZ ;  /* 0x0000000000287805 */ /* 0x000fe4000001ff00 */
[----:B------:R-:W-:Y:S02]  /*5c60*/  P2R R79, PR, RZ, 0x20 ;  /* 0x00000020ff4f7803 */ /* 0x000fe40000000000 */
[----:B------:R-:W-:Y:S02]  /*5c70*/  @P5 SHF.L.U32 R0, R83, 0x1f, RZ ;  /* 0x0000001f53005819 */ /* 0x000fe400000006ff */
[----:B------:R-:W-:Y:S02]  /*5c80*/  @P2 SEL R4, R5, R4, !P4 ;  /* 0x0000000405042207 */ /* 0x000fe40006000000 */
[----:B------:R1:W3:Y:S02]  /*5c90*/  @P5 SYNCS.PHASECHK.TRANS64.TRYWAIT P1, [R2+URZ+0xc0], R0 ;  /* 0x0000c000020055a7 */ /* 0x0002e400080211ff */
[----:B------:R-:W-:Y:S04]  /*5ca0*/  LOP3.LUT R4, R4, 0x1, RZ, 0xc0, !PT ;  /* 0x0000000104047812 */ /* 0x000fe800078ec0ff */
[----:B------:R-:W-:Y:S04]  /*5cb0*/  ISETP.NE.U32.AND P2, PT, R4, 0x1, PT ;  /* 0x000000010400780c */ /* 0x000fe80003f45070 */
[----:B------:R-:W-:Y:S01]  /*5cc0*/  P2R R86, PR, RZ, 0x4 ;  /* 0x00000004ff567803 */ /* 0x000fe20000000000 */
[----:B------:R4:W2:Y:S01]  /*5cd0*/  SYNCS.PHASECHK.TRANS64.TRYWAIT P0, [R82+URZ+0x120], R3 ;  /* 0x00012003520075a7 */ /* 0x0008a200080011ff */
[C---:B-1----:R-:W-:Y:S01]  /*5ce0*/  IMAD.SHL.U32 R0, R34.reuse, 0x20, RZ ;  /* 0x0000002022007824 */ /* 0x042fe200078e00ff */
[----:B------:R-:W-:Y:S04]  /*5cf0*/  LOP3.LUT R34, R34, 0xffe, RZ, 0xc0, !PT ;  /* 0x00000ffe22227812 */ /* 0x000fe800078ec0ff */
[----:B------:R-:W-:Y:S01]  /*5d00*/  LOP3.LUT R0, R0, 0xffffffc0, RZ, 0xc0, !PT ;  /* 0xffffffc000007812 */ /* 0x000fe200078ec0ff */
[----:B------:R-:W-:Y:S04]  /*5d10*/  IMAD.IADD R34, R31, 0x1, -R34 ;  /* 0x000000011f227824 */ /* 0x000fe800078e0a22 */
[----:B------:R-:W-:Y:S04]  /*5d20*/  IMAD.IADD R0, R32, 0x1, R0 ;  /* 0x0000000120007824 */ /* 0x000fe800078e0200 */
[----:B------:R-:W-:Y:S01]  /*5d30*/  IMAD R34, R34, 0x100000, R0 ;  /* 0x0010000022227824 */ /* 0x000fe200078e0200 */
[----:B---3--:R-:W-:Y:S01]  /*5d40*/  @P5 SEL R85, RZ, 0x1, !P1 ;  /* 0x00000001ff555807 */ /* 0x008fe20004800000 */
[----:B----4-:R-:W-:Y:S06]  /*5d50*/  @!P5 BRA `(.L_x_96) ;  /* 0x000000000090d947 */ /* 0x010fec0003800000 */
[----:B------:R-:W-:Y:S01]  /*5d60*/  HFMA2 R47, -RZ, RZ, 0, 0 ;  /* 0x00000000ff2f7431 */ /* 0x000fe200000001ff */
[----:B------:R-:W-:Y:S01]  /*5d70*/  ISETP.NE.AND P1, PT, R85, RZ, PT ;  /* 0x000000ff5500720c */ /* 0x000fe20003f25270 */
[----:B------:R-:W-:Y:S01]  /*5d80*/  IMAD.U32 R5, RZ, RZ, UR56 ;  /* 0x00000038ff057e24 */ /* 0x000fe2000f8e00ff */
[----:B------:R-:W-:Y:S11]  /*5d90*/  BSSY B0, `(.L_x_97) ;  /* 0x0000005000007945 */ /* 0x000ff60003800000 */
[----:B------:R-:W-:Y:S05]  /*5da0*/  @P1 BRA `(.L_x_98) ;  /* 0x00000000000c1947 */ /* 0x000fea0003800000 */
[----:B------:R-:W-:Y:S04]  /*5db0*/  SHF.L.U32 R0, R83, 0x1f, RZ ;  /* 0x0000001f53007819 */ /* 0x000fe800000006ff */
[----:B------:R-:W1:Y:S02]  /*5dc0*/  SYNCS.PHASECHK.TRANS64.TRYWAIT P1, [R2+URZ+0xc0], R0 ;  /* 0x0000c000020075a7 */ /* 0x000e6400080211ff */
[----:B-1----:R-:W-:Y:S05]  /*5dd0*/  @!P1 BRA `(.L_x_99) ;  /* 0x0000001c00f89947 */ /* 0x002fea0003800000 */
.L_x_98:
[----:B------:R-:W-:Y:S05]  /*5de0*/  BSYNC B0 ;  /* 0x0000000000007941 */ /* 0x000fea0003800000 */
.L_x_97:
[----:B------:R-:W-:Y:S01]  /*5df0*/  ISETP.NE.AND P1, PT, R86, RZ, PT ;  /* 0x000000ff5600720c */ /* 0x000fe20003f25270 */
[----:B------:R-:W-:Y:S01]  /*5e00*/  IMAD.MOV.U32 R46, RZ, RZ, RZ ;  /* 0x000000ffff2e7224 */ /* 0x000fe200078e00ff */
[----:B------:R-:W-:Y:S02]  /*5e10*/  CS2R R44, SRZ ;  /* 0x00000000002c7805 */ /* 0x000fe4000001ff00 */
[----:B------:R-:W-:Y:S02]  /*5e20*/  CS2R R42, SRZ ;  /* 0x00000000002a7805 */ /* 0x000fe4000001ff00 */
[----:B------:R-:W-:Y:S02]  /*5e30*/  CS2R R40, SRZ ;  /* 0x0000000000287805 */ /* 0x000fe4000001ff00 */
[----:B------:R-:W-:Y:S02]  /*5e40*/  CS2R R50, SRZ ;  /* 0x0000000000327805 */ /* 0x000fe4000001ff00 */
[----:B------:R-:W-:Y:S02]  /*5e50*/  CS2R R48, SRZ ;  /* 0x0000000000307805 */ /* 0x000fe4000001ff00 */
[----:B------:R-:W-:Y:S02]  /*5e60*/  CS2R R54, SRZ ;  /* 0x0000000000367805 */ /* 0x000fe4000001ff00 */
[----:B------:R-:W-:Y:S01]  /*5e70*/  CS2R R52, SRZ ;  /* 0x0000000000347805 */ /* 0x000fe2000001ff00 */
[----:B------:R-:W-:Y:S01]  /*5e80*/  @P1 IMAD R5, R5, 0x800, R68 ;  /* 0x0000080005051824 */ /* 0x000fe200078e0244 */
[----:B------:R-:W-:Y:S05]  /*5e90*/  @P1 WARPSYNC.ALL ;  /* 0x0000000000001948 */ /* 0x000fea0003800000 */
[----:B------:R-:W-:Y:S01]  /*5ea0*/  @P1 LEA R5, R5, UR48, 0x2 ;  /* 0x0000003005051c11 */ /* 0x000fe2000f8e10ff */
[----:B------:R-:W-:Y:S04]  /*5eb0*/  UIADD3 UR5, UPT, UPT, UR56, 0x1, URZ ;  /* 0x0000000138057890 */ /* 0x000fe8000fffe0ff */
[----:B------:R3:W4:Y:S01]  /*5ec0*/  @P1 LDSM.16.M88.4 R40, [R5+0x400] ;  /* 0x000400000528183b */ /* 0x0007220000000200 */
[----:B------:R-:W-:Y:S01]  /*5ed0*/  @P1 VIADD R4, R5, 0x400 ;  /* 0x0000040005041836 */ /* 0x000fe20000000000 */
[----:B------:R-:W-:Y:S01]  /*5ee0*/  UISETP.NE.AND UP0, UPT, UR5, 0x3, UPT ;  /* 0x000000030500788c */ /* 0x000fe2000bf05270 */
[C-C-:B-1----:R-:W-:Y:S02]  /*5ef0*/  @P1 IMAD R2, R74.reuse, 0x4, R5.reuse ;  /* 0x000000044a021824 */ /* 0x142fe400078e0205 */
[C---:B------:R-:W-:Y:S01]  /*5f00*/  @P1 IMAD R4, R73.reuse, 0x4, R4 ;  /* 0x0000000449041824 */ /* 0x040fe200078e0204 */
[----:B------:R-:W-:Y:S01]  /*5f10*/  USEL UR4, URZ, 0x1, UP0 ;  /* 0x00000001ff047887 */ /* 0x000fe20008000000 */
[----:B------:R-:W-:Y:S01]  /*5f20*/  @P1 IMAD R0, R73, 0x4, R5 ;  /* 0x0000000449001824 */ /* 0x000fe200078e0205 */
[----:B------:R3:W1:Y:S01]  /*5f30*/  @P1 LDSM.16.M88.4 R44, [R2+0x400] ;  /* 0x00040000022c183b */ /* 0x0006620000000200 */
[----:B------:R-:W-:Y:S01]  /*5f40*/  @P1 IMAD R4, R74, 0x4, R4 ;  /* 0x000000044a041824 */ /* 0x000fe200078e0204 */
[----:B------:R-:W-:Y:S02]  /*5f50*/  USEL UR5, UR5, URZ, UP0 ;  /* 0x000000ff05057287 */ /* 0x000fe40008000000 */
[----:B------:R3:W1:Y:S01]  /*5f60*/  @P1 LDSM.16.M88.4 R48, [R0+0x400] ;  /* 0x000400000030183b */ /* 0x0006620000000200 */
[----:B------:R-:W-:Y:S03]  /*5f70*/  LOP3.LUT R83, R83, UR4, RZ, 0x3c, !PT ;  /* 0x0000000453537c12 */ /* 0x000fe6000f8e3cff */
[----:B------:R3:W1:Y:S01]  /*5f80*/  @P1 LDSM.16.M88.4 R52, [R4] ;  /* 0x000000000434183b */ /* 0x0006620000000200 */
[----:B------:R-:W-:Y:S03]  /*5f90*/  IMAD.U32 R84, RZ, RZ, UR5 ;  /* 0x00000005ff547e24 */ /* 0x000fe6000f8e00ff */
.L_x_96:
[----:B------:R-:W-:Y:S05]  /*5fa0*/  BSYNC B1 ;  /* 0x0000000000017941 */ /* 0x000fea0003800000 */
.L_x_95:
[----:B---3--:R-:W-:Y:S04]  /*5fb0*/  SHF.R.U32.HI R0, RZ, 0x15, R34 ;  /* 0x00000015ff007819 */ /* 0x008fe80000011622 */
[----:B------:R-:W-:Y:S01]  /*5fc0*/  LOP3.LUT P1, RZ, R0, 0x3, R69, 0x48, !PT ;  /* 0x0000000300ff7812 */ /* 0x000fe20007824845 */
[----:B------:R-:W-:Y:S01]  /*5fd0*/  @!UPT UIADD3 URZ, UPT, UPT, URZ, URZ, URZ ;  /* 0x000000fffffff290 */ /* 0x000fe2000fffe0ff */
[----:B--2---:R-:W-:Y:S11]  /*5fe0*/  @P0 BRA `(.L_x_100) ;  /* 0x0000000000080947 */ /* 0x004ff60003800000 */
[----:B------:R-:W2:Y:S02]  /*5ff0*/  SYNCS.PHASECHK.TRANS64.TRYWAIT P0, [R82+URZ+0x120], R3 ;  /* 0x00012003520075a7 */ /* 0x000ea400080011ff */
[----:B--2---:R-:W-:Y:S05]  /*6000*/  @!P0 BRA `(.L_x_101) ;  /* 0x0000001c00808947 */ /* 0x004fea0003800000 */
.L_x_100:
[----:B------:R-:W-:Y:S05]  /*6010*/  @!P1 BRA `(.L_x_102) ;  /* 0x0000000000409947 */ /* 0x000fea0003800000 */
[----:B------:R-:W3:Y:S01]  /*6020*/  LDCU.64 UR8, c[0x4][0x70] ;  /* 0x01000e00ff0877ac */ /* 0x000ee20008000a00 */
[----:B--2---:R-:W-:Y:S01]  /*6030*/  MOV R3, 0x0 ;  /* 0x0000000000037802 */ /* 0x004fe20000000f00 */
[----:B------:R-:W-:Y:S02]  /*6040*/  HFMA2 R12, -RZ, RZ, 0, 5.9604644775390625e-08 ;  /* 0x00000001ff0c7431 */ /* 0x000fe400000001ff */
[----:B------:R-:W-:Y:S02]  /*6050*/  IMAD.MOV.U32 R8, RZ, RZ, 0x192 ;  /* 0x00000192ff087424 */ /* 0x000fe400078e00ff */
[----:B------:R-:W-:Y:S01]  /*6060*/  IMAD.MOV.U32 R13, RZ, RZ, RZ ;  /* 0x000000ffff0d7224 */ /* 0x000fe200078e00ff */
[----:B------:R-:W2:Y:S01]  /*6070*/  LDCU.64 UR6, c[0x4][0x78] ;  /* 0x01000f00ff0677ac */ /* 0x000ea20008000a00 */
[----:B------:R-:W1:Y:S01]  /*6080*/  LDC.64 R2, c[0x4][R3] ;  /* 0x0100000003027b82 */ /* 0x000e620000000a00 */
[----:B------:R-:W5:Y:S01]  /*6090*/  LDCU.64 UR4, c[0x4][0x10] ;  /* 0x01000200ff0477ac */ /* 0x000f620008000a00 */
[----:B---3--:R-:W-:Y:S01]  /*60a0*/  MOV R5, UR9 ;  /* 0x0000000900057c02 */ /* 0x008fe20008000f00 */
[----:B------:R-:W-:Y:S01]  /*60b0*/  IMAD.U32 R4, RZ, RZ, UR8 ;  /* 0x00000008ff047e24 */ /* 0x000fe2000f8e00ff */
[----:B--2---:R-:W-:Y:S01]  /*60c0*/  MOV R7, UR7 ;  /* 0x0000000700077c02 */ /* 0x004fe20008000f00 */
[----:B------:R-:W-:Y:S01]  /*60d0*/  IMAD.U32 R6, RZ, RZ, UR6 ;  /* 0x00000006ff067e24 */ /* 0x000fe2000f8e00ff */
[----:B-----5:R-:W-:Y:S01]  /*60e0*/  MOV R11, UR5 ;  /* 0x00000005000b7c02 */ /* 0x020fe20008000f00 */
[----:B------:R-:W-:Y:S02]  /*60f0*/  IMAD.U32 R10, RZ, RZ, UR4 ;  /* 0x00000004ff0a7e24 */ /* 0x000fe4000f8e00ff */
[----:B------:R-:W-:Y:S07]  /*6100*/  LEPC R20, `(.L_x_102) ;  /* 0x000000001014794e */ /* 0x000fee0000000000 */
[----:B-1--4-:R-:W-:Y:S05]  /*6110*/  CALL.ABS.NOINC R2 ;  /* 0x0000000002007343 */ /* 0x012fea0003c00000 */
.L_x_102:
[----:B------:R-:W-:Y:S05]  /*6120*/  WARPSYNC.ALL ;  /* 0x0000000000007948 */ /* 0x000fea0003800000 */
[----:B------:R-:W-:Y:S01]  /*6130*/  R2UR UR4, R34 ;  /* 0x00000000220472ca */ /* 0x000fe200000e0000 */
[----:B------:R-:W-:Y:S01]  /*6140*/  BSSY.RECONVERGENT B0, `(.L_x_103) ;  /* 0x000003e000007945 */ /* 0x000fe20003800200 */
[----:B------:R-:W-:Y:S02]  /*6150*/  MOV R20, UR56 ;  /* 0x0000003800147c02 */ /* 0x000fe40008000f00 */
[----:B------:R-:W-:Y:S02]  /*6160*/  SHF.L.U32 R80, R74, 0x2, RZ ;  /* 0x000000024a507819 */ /* 0x000fe400000006ff */
[----:B------:R-:W-:Y:S02]  /*6170*/  LEA R20, R20, R68, 0xb ;  /* 0x0000004414147211 */ /* 0x000fe400078e58ff */
[----:B------:R-:W-:Y:S02]  /*6180*/  SHF.L.U32 R81, R73, 0x2, RZ ;  /* 0x0000000249517819 */ /* 0x000fe400000006ff */
[----:B------:R-:W-:Y:S02]  /*6190*/  LEA R20, R20, UR48, 0x2 ;  /* 0x0000003014147c11 */ /* 0x000fe4000f8e10ff */
[----:B------:R-:W-:Y:S01]  /*61a0*/  ISETP.NE.AND P0, PT, R75, RZ, PT ;  /* 0x000000ff4b00720c */ /* 0x000fe20003f05270 */
[----:B------:R-:W3:Y:S02]  /*61b0*/  LDTM.16dp128bit.x8 R4, tmem[UR4] ;  /* 0x00000004000479ee */ /* 0x000ee40008180000 */
[C---:B---3--:R-:W-:Y:S01]  /*61c0*/  FMUL R0, R33.reuse, R4 ;  /* 0x0000000421007220 */ /* 0x048fe20000400000 */
[C---:B------:R-:W-:Y:S01]  /*61d0*/  FMUL R2, R33.reuse, R5 ;  /* 0x0000000521027220 */ /* 0x040fe20000400000 */
[C---:B--2---:R-:W-:Y:S01]  /*61e0*/  FMUL R3, R33.reuse, R6 ;  /* 0x0000000621037220 */ /* 0x044fe20000400000 */
[----:B------:R-:W-:Y:S01]  /*61f0*/  FMUL R7, R33, R7 ;  /* 0x0000000721077220 */ /* 0x000fe20000400000 */
[----:B----4-:R-:W-:Y:S01]  /*6200*/  FFMA R36, R35, R40, R0 ;  /* 0x0000002823247223 */ /* 0x010fe20000000000 */
[----:B------:R-:W-:Y:S01]  /*6210*/  FMUL R4, R33, R8 ;  /* 0x0000000821047220 */ /* 0x000fe20000400000 */
[----:B------:R-:W-:Y:S01]  /*6220*/  FFMA R37, R35, R41, R2 ;  /* 0x0000002923257223 */ /* 0x000fe20000000002 */
[----:B------:R-:W-:Y:S01]  /*6230*/  FMUL R5, R33, R9 ;  /* 0x0000000921057220 */ /* 0x000fe20000400000 */
[----:B------:R-:W-:Y:S01]  /*6240*/  FFMA R38, R35, R42, R3 ;  /* 0x0000002a23267223 */ /* 0x000fe20000000003 */
[----:B------:R-:W-:Y:S01]  /*6250*/  FMUL R6, R33, R10 ;  /* 0x0000000a21067220 */ /* 0x000fe20000400000 */
[----:B------:R-:W-:Y:S01]  /*6260*/  FFMA R39, R35, R43, R7 ;  /* 0x0000002b23277223 */ /* 0x000fe20000000007 */
[----:B------:R-:W-:Y:S01]  /*6270*/  FMUL R11, R33, R11 ;  /* 0x0000000b210b7220 */ /* 0x000fe20000400000 */
[----:B-1----:R-:W-:Y:S01]  /*6280*/  FFMA R4, R35, R44, R4 ;  /* 0x0000002c23047223 */ /* 0x002fe20000000004 */
[----:B------:R-:W-:Y:S01]  /*6290*/  FMUL R8, R33, R12 ;  /* 0x0000000c21087220 */ /* 0x000fe20000400000 */
[----:B------:R-:W-:Y:S01]  /*62a0*/  FFMA R5, R35, R45, R5 ;  /* 0x0000002d23057223 */ /* 0x000fe20000000005 */
[----:B------:R1:W-:Y:S01]  /*62b0*/  STSM.16.M88.4 [R20+0x400], R36 ;  /* 0x0004002414007844 */ /* 0x0003e20000000200 */
[----:B------:R-:W-:Y:S01]  /*62c0*/  FMUL R9, R33, R13 ;  /* 0x0000000d21097220 */ /* 0x000fe20000400000 */
[----:B------:R-:W-:Y:S01]  /*62d0*/  FFMA R6, R35, R46, R6 ;  /* 0x0000002e23067223 */ /* 0x000fe20000000006 */
[C---:B------:R-:W-:Y:S01]  /*62e0*/  FMUL R10, R33.reuse, R14 ;  /* 0x0000000e210a7220 */ /* 0x040fe20000400000 */
[----:B------:R-:W-:Y:S01]  /*62f0*/  FMUL R13, R33, R17 ;  /* 0x00000011210d7220 */ /* 0x000fe20000400000 */
[C---:B------:R-:W-:Y:S01]  /*6300*/  IADD3 R17, PT, PT, R80.reuse, 0x400, R20 ;  /* 0x0000040050117810 */ /* 0x040fe20007ffe014 */
[----:B------:R-:W-:Y:S01]  /*6310*/  FFMA R7, R35, R47, R11 ;  /* 0x0000002f23077223 */ /* 0x000fe2000000000b */
[----:B------:R-:W-:Y:S01]  /*6320*/  FMUL R15, R33, R15 ;  /* 0x0000000f210f7220 */ /* 0x000fe20000400000 */
[----:B------:R-:W-:Y:S01]  /*6330*/  FFMA R8, R35, R48, R8 ;  /* 0x0000003023087223 */ /* 0x000fe20000000008 */
[----:B------:R-:W-:Y:S01]  /*6340*/  FMUL R12, R33, R16 ;  /* 0x00000010210c7220 */ /* 0x000fe20000400000 */
[C---:B------:R-:W-:Y:S01]  /*6350*/  FFMA R9, R35.reuse, R49, R9 ;  /* 0x0000003123097223 */ /* 0x040fe20000000009 */
[----:B------:R1:W-:Y:S01]  /*6360*/  STSM.16.M88.4 [R17], R4 ;  /* 0x0000000411007844 */ /* 0x0003e20000000200 */
[----:B------:R-:W-:Y:S01]  /*6370*/  FFMA R10, R35, R50, R10 ;  /* 0x00000032230a7223 */ /* 0x000fe2000000000a */
[----:B------:R-:W-:Y:S01]  /*6380*/  FMUL R14, R33, R18 ;  /* 0x00000012210e7220 */ /* 0x000fe20000400000 */
[----:B------:R-:W-:Y:S01]  /*6390*/  IADD3 R16, PT, PT, R81, 0x400, R20 ;  /* 0x0000040051107810 */ /* 0x000fe20007ffe014 */
[----:B------:R-:W-:Y:S01]  /*63a0*/  FFMA R11, R35, R51, R15 ;  /* 0x00000033230b7223 */ /* 0x000fe2000000000f */
[----:B------:R-:W-:Y:S01]  /*63b0*/  FMUL R19, R33, R19 ;  /* 0x0000001321137220 */ /* 0x000fe20000400000 */
[C---:B------:R-:W-:Y:S01]  /*63c0*/  FFMA R12, R35.reuse, R52, R12 ;  /* 0x00000034230c7223 */ /* 0x040fe2000000000c */
[C---:B------:R-:W-:Y:S01]  /*63d0*/  FFMA R13, R35.reuse, R53, R13 ;  /* 0x00000035230d7223 */ /* 0x040fe2000000000d */
[C---:B------:R-:W-:Y:S01]  /*63e0*/  FFMA R14, R35.reuse, R54, R14 ;  /* 0x00000036230e7223 */ /* 0x040fe2000000000e */
[----:B------:R1:W-:Y:S01]  /*63f0*/  STSM.16.M88.4 [R16], R8 ;  /* 0x0000000810007844 */ /* 0x0003e20000000200 */
[----:B------:R-:W-:Y:S01]  /*6400*/  IADD3 R0, PT, PT, R80, R16, RZ ;  /* 0x0000001050007210 */ /* 0x000fe20007ffe0ff */
[----:B------:R-:W-:Y:S05]  /*6410*/  FFMA R15, R35, R55, R19 ;  /* 0x00000037230f7223 */ /* 0x000fea0000000013 */
[----:B------:R1:W-:Y:S01]  /*6420*/  STSM.16.M88.4 [R0], R12 ;  /* 0x0000000c00007844 */ /* 0x0003e20000000200 */
[----:B------:R-:W-:Y:S01]  /*6430*/  @!PT LDS RZ, [RZ] ;  /* 0x00000000fffff984 */ /* 0x000fe20000000800 */
[----:B------:R-:W-:Y:S01]  /*6440*/  @!PT LDS RZ, [RZ] ;  /* 0x00000000fffff984 */ /* 0x000fe20000000800 */
[----:B------:R-:W-:Y:S01]  /*6450*/  @!PT LDS RZ, [RZ] ;  /* 0x00000000fffff984 */ /* 0x000fe20000000800 */
[----:B------:R-:W-:Y:S01]  /*6460*/  @!PT LDS RZ, [RZ] ;  /* 0x00000000fffff984 */ /* 0x000fe20000000800 */
[----:B------:R2:W-:Y:S06]  /*6470*/  MEMBAR.ALL.CTA ;  /* 0x0000000000007992 */ /* 0x0005ec0000008000 */
[----:B--2---:R-:W2:Y:S02]  /*6480*/  FENCE.VIEW.ASYNC.S ;  /* 0x00000000000073c6 */ /* 0x004ea40000000000 */
[----:B--2---:R-:W-:Y:S06]  /*6490*/  BAR.SYNC.DEFER_BLOCKING 0x1, 0x80 ;  /* 0x0042000000007b1d */ /* 0x004fec0000010000 */
[----:B------:R-:W-:Y:S05]  /*64a0*/  @P0 BRA `(.L_x_104) ;  /* 0x00000000001c0947 */ /* 0x000fea0003800000 */
[----:B------:R-:W-:Y:S02]  /*64b0*/  UIADD3 UR6, UP0, UPT, UR54, 0x680, URZ ;  /* 0x0000068036067890 */ /* 0x000fe4000ff1e0ff */
[----:B------:R-:W-:Y:S02]  /*64c0*/  ULEA UR4, UR56, UR48, 0xd ;  /* 0x0000003038047291 */ /* 0x000fe4000f8e68ff */
[----:B------:R-:W-:Y:S02]  /*64d0*/  UIADD3.X UR7, UPT, UPT, URZ, UR55, URZ, UP0, !UPT ;  /* 0x00000037ff077290 */ /* 0x000fe400087fe4ff */
[----:B------:R-:W-:Y:S01]  /*64e0*/  UIADD3 UR40, UPT, UPT, UR4, 0x400, URZ ;  /* 0x0000040004287890 */ /* 0x000fe2000fffe0ff */
[----:B------:R-:W-:Y:S08]  /*64f0*/  UMOV UR43, UR36 ;  /* 0x00000024002b7c82 */ /* 0x000ff00008000000 */
[----:B------:R2:W-:Y:S02]  /*6500*/  UTMASTG.3D [UR40], [UR6] ;  /* 0x00000028060073b5 */ /* 0x0005e40008010000 */
[----:B--2---:R0:W-:Y:S02]  /*6510*/  UTMACMDFLUSH ;  /* 0x00000000000079b7 */ /* 0x0041e40000000000 */
.L_x_104:
[----:B------:R-:W-:Y:S05]  /*6520*/  BSYNC.RECONVERGENT B0 ;  /* 0x0000000000007941 */ /* 0x000fea0003800200 */
.L_x_103:
[----:B------:R-:W-:Y:S01]  /*6530*/  UIADD3 UR40, UPT, UPT, UR56, 0x1, URZ ;  /* 0x0000000138287890 */ /* 0x000fe2000fffe0ff */
[----:B------:R-:W-:Y:S03]  /*6540*/  BSSY.RECONVERGENT B0, `(.L_x_105) ;  /* 0x0000005000007945 */ /* 0x000fe60003800200 */
[----:B------:R-:W-:Y:S04]  /*6550*/  UISETP.NE.AND UP0, UPT, UR40, 0x3, UPT ;  /* 0x000000032800788c */ /* 0x000fe8000bf05270 */
[----:B------:R-:W-:Y:S01]  /*6560*/  USEL UR43, UR40, URZ, UP0 ;  /* 0x000000ff282b7287 */ /* 0x000fe20008000000 */
[----:B------:R-:W-:Y:S11]  /*6570*/  @P0 BRA `(.L_x_106) ;  /* 0x0000000000040947 */ /* 0x000ff60003800000 */
[----:B------:R-:W-:Y:S04]  /*6580*/  DEPBAR.LE SB0, 0x1 ;  /* 0x000080400000791a */ /* 0x000fe80000000000 */
.L_x_106:
[----:B------:R-:W-:Y:S05]  /*6590*/  BSYNC.RECONVERGENT B0 ;  /* 0x0000000000007941 */ /* 0x000fea0003800200 */
.L_x_105:
[----:B------:R-:W-:Y:S01]  /*65a0*/  BAR.SYNC.DEFER_BLOCKING 0x1, 0x80 ;  /* 0x0042000000007b1d */ /* 0x000fe20000010000 */
[----:B------:R-:W-:Y:S01]  /*65b0*/  ISETP.NE.AND P1, PT, R79, RZ, PT ;  /* 0x000000ff4f00720c */ /* 0x000fe20003f25270 */
[----:B------:R-:W-:Y:S01]  /*65c0*/  UISETP.NE.AND UP0, UPT, UR50, URZ, UPT ;  /* 0x000000ff3200728c */ /* 0x000fe2000bf05270 */
[----:B------:R-:W-:Y:S11]  /*65d0*/  LEA R2, R84, UR48, 0x3 ;  /* 0x0000003054027c11 */ /* 0x000ff6000f8e18ff */
[----:B------:R-:W-:Y:S01]  /*65e0*/  @P1 SHF.L.U32 R3, R83, 0x1f, RZ ;  /* 0x0000001f53031819 */ /* 0x000fe200000006ff */
[----:B------:R-:W-:Y:S06]  /*65f0*/  BRA.U !UP0, `(.L_x_107) ;  /* 0x0000000108247547 */ /* 0x000fec000b800000 */
[----:B-1----:R-:W-:Y:S01]  /*6600*/  IMAD.U32 R4, RZ, RZ, UR49 ;  /* 0x00000031ff047e24 */ /* 0x002fe2000f8e00ff */
[----:B------:R-:W-:Y:S01]  /*6610*/  MOV R0, UR37 ;  /* 0x0000002500007c02 */ /* 0x000fe20008000f00 */
[----:B------:R-:W-:Y:S03]  /*6620*/  UIADD3 UR49, UPT, UPT, UR49, 0x1, URZ ;  /* 0x0000000131317890 */ /* 0x000fe6000fffe0ff */
[----:B------:R-:W-:Y:S01]  /*6630*/  @P1 LEA R4, R4, UR48, 0x3 ;  /* 0x0000003004041c11 */ /* 0x000fe2000f8e18ff */
[----:B------:R-:W-:Y:S04]  /*6640*/  UISETP.NE.AND UP0, UPT, UR49, 0x3, UPT ;  /* 0x000000033100788c */ /* 0x000fe8000bf05270 */
[----:B------:R-:W-:Y:S01]  /*6650*/  @P1 VIADD R4, R4, 0xd8 ;  /* 0x000000d804041836 */ /* 0x000fe20000000000 */
[----:B------:R-:W-:Y:S04]  /*6660*/  USEL UR49, UR49, URZ, UP0 ;  /* 0x000000ff31317287 */ /* 0x000fe80008000000 */
[----:B------:R-:W-:Y:S04]  /*6670*/  @P1 PRMT R0, R0, 0x654, R4 ;  /* 0x0000065400001816 */ /* 0x000fe80000000004 */
[----:B------:R2:W-:Y:S04]  /*6680*/  @P1 SYNCS.ARRIVE.TRANS64.RED.A1T0 RZ, [R0+URZ], RZ ;  /* 0x000000ff00ff19a7 */ /* 0x0005e800081004ff */
.L_x_107:
[----:B------:R-:W3:Y:S01]  /*6690*/  @P1 SYNCS.PHASECHK.TRANS64.TRYWAIT P0, [R2+URZ+0xc0], R3 ;  /* 0x0000c003020015a7 */ /* 0x000ee200080011ff */
[----:B------:R-:W-:Y:S01]  /*66a0*/  BSSY B1, `(.L_x_108) ;  /* 0x0000017000017945 */ /* 0x000fe20003800000 */
[----:B---3--:R-:W-:Y:S03]  /*66b0*/  @P1 SEL R85, RZ, 0x1, !P0 ;  /* 0x00000001ff551807 */ /* 0x008fe60004000000 */
[----:B------:R-:W-:Y:S05]  /*66c0*/  @!P1 BRA `(.L_x_109) ;  /* 0x0000000000509947 */ /* 0x000fea0003800000 */
[----:B------:R-:W-:Y:S01]  /*66d0*/  ISETP.NE.AND P1, PT, R86, RZ, PT ;  /* 0x000000ff5600720c */ /* 0x000fe20003f25270 */
[----:B------:R-:W-:Y:S01]  /*66e0*/  BSSY B0, `(.L_x_110) ;  /* 0x000000a000007945 */ /* 0x000fe20003800000 */
[----:B------:R-:W-:Y:S11]  /*66f0*/  ISETP.NE.AND P0, PT, R85, RZ, PT ;  /* 0x000000ff5500720c */ /* 0x000ff60003f05270 */
[----:B-1----:R-:W-:Y:S05]  /*6700*/  @P1 IMAD R4, R84, 0x800, R68 ;  /* 0x0000080054041824 */ /* 0x002fea00078e0244 */
[----:B------:R-:W-:Y:S05]  /*6710*/  @P1 LEA R4, R4, UR48, 0x2 ;  /* 0x0000003004041c11 */ /* 0x000fea000f8e10ff */
[--C-:B--2---:R-:W-:Y:S02]  /*6720*/  @P1 IMAD.IADD R0, R81, 0x1, R4.reuse ;  /* 0x0000000151001824 */ /* 0x104fe400078e0204 */
[----:B------:R-:W-:Y:S01]  /*6730*/  @P1 IMAD.IADD R3, R80, 0x1, R4 ;  /* 0x0000000150031824 */ /* 0x000fe200078e0204 */
[----:B------:R-:W-:Y:S06]  /*6740*/  @P0 BRA `(.L_x_111) ;  /* 0x00000000000c0947 */ /* 0x000fec0003800000 */
[----:B------:R-:W-:Y:S04]  /*6750*/  SHF.L.U32 R83, R83, 0x1f, RZ ;  /* 0x0000001f53537819 */ /* 0x000fe800000006ff */
[----:B------:R-:W1:Y:S02]  /*6760*/  SYNCS.PHASECHK.TRANS64.TRYWAIT P0, [R2+URZ+0xc0], R83 ;  /* 0x0000c053020075a7 */ /* 0x000e6400080011ff */
[----:B-1----:R-:W-:Y:S05]  /*6770*/  @!P0 BRA `(.L_x_112) ;  /* 0x0000001400b88947 */ /* 0x002fea0003800000 */
.L_x_111:
[----:B------:R-:W-:Y:S05]  /*6780*/  BSYNC B0 ;  /* 0x0000000000007941 */ /* 0x000fea0003800000 */
.L_x_110:
[----:B------:R-:W-:Y:S11]  /*6790*/  ISETP.NE.AND P0, PT, R86, RZ, PT ;  /* 0x000000ff5600720c */ /* 0x000ff60003f05270 */
[----:B------:R-:W-:Y:S02]  /*67a0*/  @!UPT UIADD3 URZ, UPT, UPT, URZ, URZ, URZ ;  /* 0x000000fffffff290 */ /* 0x000fe4000fffe0ff */
[----:B-1----:R-:W-:Y:S01]  /*67b0*/  @P0 IADD3 R2, PT, PT, R80, R0, RZ ;  /* 0x0000000050020210 */ /* 0x002fe20007ffe0ff */
[----:B------:R-:W-:Y:S05]  /*67c0*/  @P0 WARPSYNC.ALL ;  /* 0x0000000000000948 */ /* 0x000fea0003800000 */
[----:B------:R3:W4:Y:S04]  /*67d0*/  @P0 LDSM.16.M88.4 R40, [R4+0x400] ;  /* 0x000400000428083b */ /* 0x0007280000000200 */
[----:B------:R3:W1:Y:S04]  /*67e0*/  @P0 LDSM.16.M88.4 R44, [R3+0x400] ;  /* 0x00040000032c083b */ /* 0x0006680000000200 */
[----:B------:R3:W2:Y:S04]  /*67f0*/  @P0 LDSM.16.M88.4 R48, [R0+0x400] ;  /* 0x000400000030083b */ /* 0x0006a80000000200 */
[----:B------:R3:W1:Y:S02]  /*6800*/  @P0 LDSM.16.M88.4 R52, [R2+0x400] ;  /* 0x000400000234083b */ /* 0x0006640000000200 */
.L_x_109:
[----:B------:R-:W-:Y:S05]  /*6810*/  BSYNC B1 ;  /* 0x0000000000017941 */ /* 0x000fea0003800000 */
.L_x_108:
[----:B-123--:R-:W-:Y:S05]  /*6820*/  VIADD R0, R34, 0x20 ;  /* 0x0000002022007836 */ /* 0x00efea0000000000 */
[----:B------:R-:W-:Y:S04]  /*6830*/  SHF.R.U32.HI R0, RZ, 0x15, R0 ;  /* 0x00000015ff007819 */ /* 0x000fe80000011600 */
[----:B------:R-:W-:Y:S11]  /*6840*/  LOP3.LUT P0, RZ, R0, 0x3, R69, 0x48, !PT ;  /* 0x0000000300ff7812 */ /* 0x000ff60007804845 */
[----:B------:R-:W-:Y:S02]  /*6850*/  @!UPT UIADD3 URZ, UPT, UPT, URZ, URZ, URZ ;  /* 0x000000fffffff290 */ /* 0x000fe4000fffe0ff */
[----:B------:R-:W-:Y:S05]  /*6860*/  @!P0 BRA `(.L_x_113) ;  /* 0x0000000000408947 */ /* 0x000fea0003800000 */
[----:B------:R-:W1:Y:S01]  /*6870*/  LDCU.64 UR8, c[0x4][0x70] ;  /* 0x01000e00ff0877ac */ /* 0x000e620008000a00 */
[----:B------:R-:W-:Y:S01]  /*6880*/  MOV R3, 0x0 ;  /* 0x0000000000037802 */ /* 0x000fe20000000f00 */
[----:B------:R-:W-:Y:S02]  /*6890*/  HFMA2 R12, -RZ, RZ, 0, 5.9604644775390625e-08 ;  /* 0x00000001ff0c7431 */ /* 0x000fe400000001ff */
[----:B------:R-:W-:Y:S02]  /*68a0*/  IMAD.MOV.U32 R8, RZ, RZ, 0x192 ;  /* 0x00000192ff087424 */ /* 0x000fe400078e00ff */
[----:B------:R-:W-:Y:S01]  /*68b0*/  IMAD.MOV.U32 R13, RZ, RZ, RZ ;  /* 0x000000ffff0d7224 */ /* 0x000fe200078e00ff */
[----:B------:R-:W2:Y:S01]  /*68c0*/  LDCU.64 UR6, c[0x4][0x78] ;  /* 0x01000f00ff0677ac */ /* 0x000ea20008000a00 */
[----:B------:R-:W3:Y:S01]  /*68d0*/  LDC.64 R2, c[0x4][R3] ;  /* 0x0100000003027b82 */ /* 0x000ee20000000a00 */
[----:B------:R-:W5:Y:S01]  /*68e0*/  LDCU.64 UR4, c[0x4][0x10] ;  /* 0x01000200ff0477ac */ /* 0x000f620008000a00 */
[----:B-1----:R-:W-:Y:S01]  /*68f0*/  MOV R5, UR9 ;  /* 0x0000000900057c02 */ /* 0x002fe20008000f00 */
[----:B------:R-:W-:Y:S01]  /*6900*/  IMAD.U32 R4, RZ, RZ, UR8 ;  /* 0x00000008ff047e24 */ /* 0x000fe2000f8e00ff */
[----:B--2---:R-:W-:Y:S01]  /*6910*/  MOV R7, UR7 ;  /* 0x0000000700077c02 */ /* 0x004fe20008000f00 */
[----:B------:R-:W-:Y:S01]  /*6920*/  IMAD.U32 R6, RZ, RZ, UR6 ;  /* 0x00000006ff067e24 */ /* 0x000fe2000f8e00ff */
[----:B-----5:R-:W-:Y:S01]  /*6930*/  MOV R11, UR5 ;  /* 0x00000005000b7c02 */ /* 0x020fe20008000f00 */
[----:B------:R-:W-:Y:S02]  /*6940*/  IMAD.U32 R10, RZ, RZ, UR4 ;  /* 0x00000004ff0a7e24 */ /* 0x000fe4000f8e00ff */
[----:B------:R-:W-:Y:S07]  /*6950*/  LEPC R20, `(.L_x_113) ;  /* 0x000000001014794e */ /* 0x000fee0000000000 */
[----:B---34-:R-:W-:Y:S05]  /*6960*/  CALL.ABS.NOINC R2 ;  /* 0x0000000002007343 */ /* 0x018fea0003c00000 */
.L_x_113:
[----:B------:R-:W-:Y:S01]  /*6970*/  ISETP.NE.AND P0, PT, R75, RZ, PT ;  /* 0x000000ff4b00720c */ /* 0x000fe20003f05270 */
[----:B------:R-:W-:Y:S05]  /*6980*/  WARPSYNC.ALL ;  /* 0x0000000000007948 */ /* 0x000fea0003800000 */
[----:B------:R-:W-:Y:S01]  /*6990*/  R2UR UR4, R34 ;  /* 0x00000000220472ca */ /* 0x000fe200000e0000 */
[----:B------:R-:W-:Y:S01]  /*69a0*/  BSSY.RECONVERGENT B0, `(.L_x_114) ;  /* 0x0000042000007945 */ /* 0x000fe20003800200 */
[----:B------:R-:W-:Y:S11]  /*69b0*/  R2UR UR5, R82 ;  /* 0x00000000520572ca */ /* 0x000ff600000e0000 */
[----:B------:R-:W1:Y:S01]  /*69c0*/  LDTM.16dp128bit.x8 R4, tmem[UR4+0x20] ;  /* 0x00002004000479ee */ /* 0x000e620008180000 */
[----:B------:R-:W-:Y:S01]  /*69d0*/  NOP ;  /* 0x0000000000007918 */ /* 0x000fe20000000000 */
[----:B------:R-:W-:Y:S04]  /*69e0*/  UIADD3 UR5, UPT, UPT, UR5, 0x140, URZ ;  /* 0x0000014005057890 */ /* 0x000fe8000fffe0ff */
[----:B------:R-:W-:Y:S09]  /*69f0*/  UPRMT UR5, UR37, 0x654, UR5 ;  /* 0x0000065425057896 */ /* 0x000ff20008000005 */
[----:B-1----:R-:W-:Y:S01]  /*6a00*/  SYNCS.ARRIVE.TRANS64.RED.A1T0 RZ, [UR5], RZ ;  /* 0x000000ffffff79a7 */ /* 0x002fe20008100405 */
[C---:B------:R-:W-:Y:S01]  /*6a10*/  FMUL R0, R33.reuse, R4 ;  /* 0x0000000421007220 */ /* 0x040fe20000400000 */
[C---:B------:R-:W-:Y:S01]  /*6a20*/  FMUL R2, R33.reuse, R5 ;  /* 0x0000000521027220 */ /* 0x040fe20000400000 */
[C---:B------:R-:W-:Y:S01]  /*6a30*/  FMUL R3, R33.reuse, R6 ;  /* 0x0000000621037220 */ /* 0x040fe20000400000 */
[----:B------:R-:W-:Y:S01]  /*6a40*/  FMUL R7, R33, R7 ;  /* 0x0000000721077220 */ /* 0x000fe20000400000 */
[----:B----4-:R-:W-:Y:S01]  /*6a50*/  FFMA R36, R35, R40, R0 ;  /* 0x0000002823247223 */ /* 0x010fe20000000000 */
[----:B------:R-:W-:Y:S01]  /*6a60*/  MOV R0, UR43 ;  /* 0x0000002b00007c02 */ /* 0x000fe20008000f00 */
[----:B------:R-:W-:Y:S01]  /*6a70*/  FMUL R4, R33, R8 ;  /* 0x0000000821047220 */ /* 0x000fe20000400000 */
[----:B------:R-:W-:Y:S01]  /*6a80*/  FFMA R37, R35, R41, R2 ;  /* 0x0000002923257223 */ /* 0x000fe20000000002 */
[----:B------:R-:W-:Y:S01]  /*6a90*/  FMUL R5, R33, R9 ;  /* 0x0000000921057220 */ /* 0x000fe20000400000 */
[----:B------:R-:W-:Y:S01]  /*6aa0*/  LEA R0, R0, R68, 0xb ;  /* 0x0000004400007211 */ /* 0x000fe200078e58ff */
[----:B------:R-:W-:Y:S01]  /*6ab0*/  FFMA R38, R35, R42, R3 ;  /* 0x0000002a23267223 */ /* 0x000fe20000000003 */
[----:B------:R-:W-:Y:S01]  /*6ac0*/  FMUL R6, R33, R10 ;  /* 0x0000000a21067220 */ /* 0x000fe20000400000 */
[----:B------:R-:W-:Y:S01]  /*6ad0*/  FFMA R39, R35, R43, R7 ;  /* 0x0000002b23277223 */ /* 0x000fe20000000007 */
[----:B------:R-:W-:Y:S01]  /*6ae0*/  LEA R0, R0, UR48, 0x2 ;  /* 0x0000003000007c11 */ /* 0x000fe2000f8e10ff */
[----:B------:R-:W-:Y:S01]  /*6af0*/  FMUL R11, R33, R11 ;  /* 0x0000000b210b7220 */ /* 0x000fe20000400000 */
[----:B------:R-:W-:Y:S01]  /*6b00*/  FFMA R4, R35, R44, R4 ;  /* 0x0000002c23047223 */ /* 0x000fe20000000004 */
[----:B------:R-:W-:Y:S01]  /*6b10*/  FMUL R8, R33, R12 ;  /* 0x0000000c21087220 */ /* 0x000fe20000400000 */
[----:B------:R-:W-:Y:S01]  /*6b20*/  FFMA R5, R35, R45, R5 ;  /* 0x0000002d23057223 */ /* 0x000fe20000000005 */
[----:B------:R1:W-:Y:S01]  /*6b30*/  STSM.16.M88.4 [R0+0x400], R36 ;  /* 0x0004002400007844 */ /* 0x0003e20000000200 */
[----:B------:R-:W-:Y:S01]  /*6b40*/  FMUL R9, R33, R13 ;  /* 0x0000000d21097220 */ /* 0x000fe20000400000 */
[----:B------:R-:W-:Y:S01]  /*6b50*/  FFMA R6, R35, R46, R6 ;  /* 0x0000002e23067223 */ /* 0x000fe20000000006 */
[----:B------:R-:W-:Y:S01]  /*6b60*/  FMUL R10, R33, R14 ;  /* 0x0000000e210a7220 */ /* 0x000fe20000400000 */
[----:B------:R-:W-:Y:S01]  /*6b70*/  FFMA R7, R35, R47, R11 ;  /* 0x0000002f23077223 */ /* 0x000fe2000000000b */
[C---:B------:R-:W-:Y:S01]  /*6b80*/  IADD3 R2, PT, PT, R80.reuse, 0x400, R0 ;  /* 0x0000040050027810 */ /* 0x040fe20007ffe000 */
[----:B------:R-:W-:Y:S01]  /*6b90*/  FMUL R15, R33, R15 ;  /* 0x0000000f210f7220 */ /* 0x000fe20000400000 */
[----:B------:R-:W-:Y:S01]  /*6ba0*/  FFMA R8, R35, R48, R8 ;  /* 0x0000003023087223 */ /* 0x000fe20000000008 */
[----:B------:R-:W-:Y:S01]  /*6bb0*/  FMUL R12, R33, R16 ;  /* 0x00000010210c7220 */ /* 0x000fe20000400000 */
[----:B------:R-:W-:Y:S01]  /*6bc0*/  FFMA R9, R35, R49, R9 ;  /* 0x0000003123097223 */ /* 0x000fe20000000009 */
[----:B------:R1:W-:Y:S01]  /*6bd0*/  STSM.16.M88.4 [R2], R4 ;  /* 0x0000000402007844 */ /* 0x0003e20000000200 */
[----:B------:R-:W-:Y:S01]  /*6be0*/  FMUL R13, R33, R17 ;  /* 0x00000011210d7220 */ /* 0x000fe20000400000 */
[----:B------:R-:W-:Y:S01]  /*6bf0*/  FFMA R10, R35, R50, R10 ;  /* 0x00000032230a7223 */ /* 0x000fe2000000000a */
[----:B------:R-:W-:Y:S01]  /*6c00*/  FMUL R14, R33, R18 ;  /* 0x00000012210e7220 */ /* 0x000fe20000400000 */
[----:B------:R-:W-:Y:S01]  /*6c10*/  FFMA R11, R35, R51, R15 ;  /* 0x00000033230b7223 */ /* 0x000fe2000000000f */
[----:B------:R-:W-:Y:S01]  /*6c20*/  IADD3 R81, PT, PT, R81, 0x400, R0 ;  /* 0x0000040051517810 */ /* 0x000fe20007ffe000 */
[----:B------:R-:W-:Y:S01]  /*6c30*/  FMUL R19, R33, R19 ;  /* 0x0000001321137220 */ /* 0x000fe20000400000 */
[C---:B------:R-:W-:Y:S01]  /*6c40*/  FFMA R12, R35.reuse, R52, R12 ;  /* 0x00000034230c7223 */ /* 0x040fe2000000000c */
[C---:B------:R-:W-:Y:S01]  /*6c50*/  FFMA R13, R35.reuse, R53, R13 ;  /* 0x00000035230d7223 */ /* 0x040fe2000000000d */
[C---:B------:R-:W-:Y:S01]  /*6c60*/  FFMA R14, R35.reuse, R54, R14 ;  /* 0x00000036230e7223 */ /* 0x040fe2000000000e */
[----:B------:R1:W-:Y:S01]  /*6c70*/  STSM.16.M88.4 [R81], R8 ;  /* 0x0000000851007844 */ /* 0x0003e20000000200 */
[----:B------:R-:W-:Y:S01]  /*6c80*/  FFMA R15, R35, R55, R19 ;  /* 0x00000037230f7223 */ /* 0x000fe20000000013 */
[----:B------:R-:W-:Y:S05]  /*6c90*/  IADD3 R80, PT, PT, R80, R81, RZ ;  /* 0x0000005150507210 */ /* 0x000fea0007ffe0ff */
        /* <DEDUP_REMOVED lines=11> */
[----:B------:R-:W-:Y:S02]  /*6d50*/  UIADD3 UR5, UPT, UPT, UR41, 0x20, URZ ;  /* 0x0000002029057890 */ /* 0x000fe4000fffe0ff */
[----:B------:R-:W-:Y:S02]  /*6d60*/  UIADD3 UR4, UPT, UPT, UR10, 0x400, URZ ;  /* 0x000004000a047890 */ /* 0x000fe4000fffe0ff */
[----:B------:R-:W-:Y:S01]  /*6d70*/  UIADD3.X UR9, UPT, UPT, URZ, UR55, URZ, UP0, !UPT ;  /* 0x00000037ff097290 */ /* 0x000fe200087fe4ff */
[----:B------:R-:W-:Y:S01]  /*6d80*/  UMOV UR6, UR42 ;  /* 0x0000002a00067c82 */ /* 0x000fe20008000000 */
[----:B------:R-:W-:Y:S07]  /*6d90*/  UMOV UR7, UR36 ;  /* 0x0000002400077c82 */ /* 0x000fee0008000000 */
[----:B------:R2:W-:Y:S02]  /*6da0*/  UTMASTG.3D [UR4], [UR8] ;  /* 0x00000004080073b5 */ /* 0x0005e40008010000 */
[----:B--2---:R0:W-:Y:S02]  /*6db0*/  UTMACMDFLUSH ;  /* 0x00000000000079b7 */ /* 0x0041e40000000000 */
.L_x_115:
[----:B------:R-:W-:Y:S05]  /*6dc0*/  BSYNC.RECONVERGENT B0 ;  /* 0x0000000000007941 */ /* 0x000fea0003800200 */
.L_x_114:
[----:B------:R-:W-:Y:S01]  /*6dd0*/  UIADD3 UR43, UPT, UPT, UR43, 0x1, URZ ;  /* 0x000000012b2b7890 */ /* 0x000fe2000fffe0ff */
[----:B------:R-:W-:Y:S03]  /*6de0*/  BSSY.RECONVERGENT B0, `(.L_x_116) ;  /* 0x0000008000007945 */ /* 0x000fe60003800200 */
[----:B------:R-:W-:Y:S04]  /*6df0*/  UISETP.NE.AND UP0, UPT, UR43, 0x3, UPT ;  /* 0x000000032b00788c */ /* 0x000fe8000bf05270 */
[----:B------:R-:W-:Y:S02]  /*6e00*/  UISETP.EQ.XOR UP1, UPT, UR40, 0x3, !UP0 ;  /* 0x000000032800788c */ /* 0x000fe4000c722a70 */
[----:B------:R-:W-:Y:S02]  /*6e10*/  USEL UR56, UR43, URZ, UP0 ;  /* 0x000000ff2b387287 */ /* 0x000fe40008000000 */
[----:B------:R-:W-:Y:S04]  /*6e20*/  USEL UR4, URZ, 0x1, !UP1 ;  /* 0x00000001ff047887 */ /* 0x000fe8000c800000 */
[----:B------:R-:W-:Y:S01]  /*6e30*/  ULOP3.LUT UR51, UR51, UR4, URZ, 0x3c, !UPT ;  /* 0x0000000433337292 */ /* 0x000fe2000f8e3cff */
[----:B------:R-:W-:Y:S11]  /*6e40*/  @P0 BRA `(.L_x_117) ;  /* 0x0000000000040947 */ /* 0x000ff60003800000 */
[----:B------:R-:W-:Y:S04]  /*6e50*/  DEPBAR.LE SB0, 0x1 ;  /* 0x000080400000791a */ /* 0x000fe80000000000 */
.L_x_117:
[----:B------:R-:W-:Y:S05]  /*6e60*/  BSYNC.RECONVERGENT B0 ;  /* 0x0000000000007941 */ /* 0x000fea0003800200 */
.L_x_116:
[----:B------:R-:W-:Y:S01]  /*6e70*/  BAR.SYNC.DEFER_BLOCKING 0x1, 0x80 ;  /* 0x0042000000007b1d */ /* 0x000fe20000010000 */
[----:B------:R-:W-:Y:S01]  /*6e80*/  UISETP.NE.AND UP0, UPT, UR50, -0x2, UPT ;  /* 0xfffffffe3200788c */ /* 0x000fe2000bf05270 */
[----:B------:R-:W-:Y:S08]  /*6e90*/  IADD3 R31, PT, PT, R31, 0x1, RZ ;  /* 0x000000011f1f7810 */ /* 0x000ff00007ffe0ff */
[----:B------:R-:W-:Y:S05]  /*6ea0*/  BRA.U !UP0, `(.L_x_118) ;  /* 0x0000000108287547 */ /* 0x000fea000b800000 */
[----:B------:R-:W-:Y:S01]  /*6eb0*/  ISETP.NE.AND P0, PT, R79, RZ, PT ;  /* 0x000000ff4f00720c */ /* 0x000fe20003f05270 */
[----:B-1----:R-:W-:Y:S01]  /*6ec0*/  IMAD.U32 R2, RZ, RZ, UR49 ;  /* 0x00000031ff027e24 */ /* 0x002fe2000f8e00ff */
[----:B------:R-:W-:Y:S01]  /*6ed0*/  UIADD3 UR49, UPT, UPT, UR49, 0x1, URZ ;  /* 0x0000000131317890 */ /* 0x000fe2000fffe0ff */
[----:B------:R-:W-:Y:S03]  /*6ee0*/  IMAD.U32 R0, RZ, RZ, UR37 ;  /* 0x00000025ff007e24 */ /* 0x000fe6000f8e00ff */
[----:B------:R-:W-:Y:S04]  /*6ef0*/  UISETP.NE.AND UP0, UPT, UR49, 0x3, UPT ;  /* 0x000000033100788c */ /* 0x000fe8000bf05270 */
[----:B------:R-:W-:Y:S03]  /*6f00*/  USEL UR49, UR49, URZ, UP0 ;  /* 0x000000ff31317287 */ /* 0x000fe60008000000 */
[----:B------:R-:W-:Y:S05]  /*6f10*/  @P0 LEA R2, R2, UR48, 0x3 ;  /* 0x0000003002020c11 */ /* 0x000fea000f8e18ff */
[----:B------:R-:W-:Y:S05]  /*6f20*/  @P0 VIADD R2, R2, 0xd8 ;  /* 0x000000d802020836 */ /* 0x000fea0000000000 */
[----:B------:R-:W-:Y:S04]  /*6f30*/  @P0 PRMT R0, R0, 0x654, R2 ;  /* 0x0000065400000816 */ /* 0x000fe80000000002 */
[----:B------:R2:W-:Y:S03]  /*6f40*/  @P0 SYNCS.ARRIVE.TRANS64.RED.A1T0 RZ, [R0+URZ], RZ ;  /* 0x000000ff00ff09a7 */ /* 0x0005e600081004ff */
.L_x_118:
[----:B------:R-:W-:Y:S01]  /*6f50*/  ISETP.NE.AND P2, PT, R76, RZ, PT ;  /* 0x000000ff4c00720c */ /* 0x000fe20003f45270 */
[----:B------:R-:W-:Y:S01]  /*6f60*/  UIADD3 UR50, UPT, UPT, UR50, 0x2, URZ ;  /* 0x0000000232327890 */ /* 0x000fe2000fffe0ff */
[----:B------:R-:W-:Y:S01]  /*6f70*/  ISETP.NE.AND P0, PT, R78, 0x2, PT ;  /* 0x000000024e00780c */ /* 0x000fe20003f05270 */
[----:B-1----:R-:W-:Y:S01]  /*6f80*/  IMAD.IADD R14, R29, 0x1, R62 ;  /* 0x000000011d0e7824 */ /* 0x002fe200078e023e */
[----:B------:R-:W-:Y:S01]  /*6f90*/  ISETP.NE.AND P1, PT, R31, 0x4, PT ;  /* 0x000000041f00780c */ /* 0x000fe20003f25270 */
[----:B------:R-:W-:Y:S01]  /*6fa0*/  IMAD.IADD R15, R30, 0x1, R63 ;  /* 0x000000011e0f7824 */ /* 0x000fe200078e023f */
[----:B------:R-:W-:Y:S02]  /*6fb0*/  SEL R2, RZ, 0x1, P0 ;  /* 0x00000001ff027807 */ /* 0x000fe40000000000 */
[----:B--2---:R-:W-:Y:S02]  /*6fc0*/  SEL R0, RZ, 0x1, P1 ;  /* 0x00000001ff007807 */ /* 0x004fe40000800000 */
[----:B------:R-:W-:Y:S02]  /*6fd0*/  LOP3.LUT R71, R71, R2, RZ, 0x3c, !PT ;  /* 0x0000000247477212 */ /* 0x000fe400078e3cff */
[----:B------:R-:W-:Y:S02]  /*6fe0*/  LOP3.LUT R72, R72, R0, RZ, 0x3c, !PT ;  /* 0x0000000048487212 */ /* 0x000fe400078e3cff */
[----:B------:R-:W-:Y:S02]  /*6ff0*/  @P2 R2UR UR36, R70 ;  /* 0x00000000462422ca */ /* 0x000fe400000e0000 */
[----:B------:R-:W-:Y:S02]  /*7000*/  SEL R78, R78, RZ, P0 ;  /* 0x000000ff4e4e7207 */ /* 0x000fe40000000000 */
[----:B------:R-:W-:Y:S01]  /*7010*/  SEL R31, R31, RZ, P1 ;  /* 0x000000ff1f1f7207 */ /* 0x000fe20000800000 */
[----:B------:R-:W-:Y:S10]  /*7020*/  @P2 BRA `(.L_x_119) ;  /* 0xffffffe000342947 */ /* 0x000ff4000383ffff */
[----:B------:R-:W-:-:S09]  /*7030*/  UISETP.NE.AND UP0, UPT, UR53, URZ, UPT ;  /* 0x000000ff3500728c */ /* 0x000fd2000bf05270 */
[----:B------:R-:W-:Y:S05]  /*7040*/  BRA.U !UP0, `(.L_x_120) ;  /* 0x0000000108487547 */ /* 0x000fea000b800000 */
[----:B------:R-:W1:Y:S02]  /*7050*/  LDCU.64 UR4, c[0x0][0x890] ;  /* 0x00011200ff0477ac */ /* 0x000e640008000a00 */
[----:B-1----:R-:W-:-:S04]  /*7060*/  UISETP.NE.U32.AND UP0, UPT, UR4, URZ, UPT ;  /* 0x000000ff0400728c */ /* 0x002fc8000bf05070 */
[----:B------:R-:W-:-:S09]  /*7070*/  UISETP.NE.AND.EX UP0, UPT, UR5, URZ, UPT, UP0 ;  /* 0x000000ff0500728c */ /* 0x000fd2000bf05300 */
[----:B------:R-:W-:Y:S05]  /*7080*/  BRA.U UP0, `(.L_x_121) ;  /* 0x00000001000c7547 */ /* 0x000fea000b800000 */
[----:B------:R-:W-:-:S13]  /*7090*/  FSETP.NEU.AND P0, PT, R35, RZ, PT ;  /* 0x000000ff2300720b */ /* 0x000fda0003f0d000 */
[----:B------:R-:W-:Y:S05]  /*70a0*/  @!P0 EXIT ;  /* 0x000000000000894d */ /* 0x000fea0003800000 */
[----:B------:R-:W-:Y:S05]  /*70b0*/  BRA `(.L_x_120) ;  /* 0x00000000002c7947 */ /* 0x000fea0003800000 */
.L_x_121:
[----:B------:R-:W-:Y:S01]  /*70c0*/  ISETP.NE.AND P0, PT, R77, RZ, PT ;  /* 0x000000ff4d00720c */ /* 0x000fe20003f05270 */
[----:B------:R-:W-:-:S12]  /*70d0*/  BSSY.RECONVERGENT B0, `(.L_x_120) ;  /* 0x0000009000007945 */ /* 0x000fd80003800200 */
[----:B------:R-:W-:Y:S05]  /*70e0*/  @P0 BRA `(.L_x_122) ;  /* 0x0000000000140947 */ /* 0x000fea0003800000 */
[----:B------:R-:W1:Y:S02]  /*70f0*/  LDCU.64 UR4, c[0x0][0x888] ;  /* 0x00011100ff0477ac */ /* 0x000e640008000a00 */
[----:B-1----:R-:W-:-:S04]  /*7100*/  ISETP.NE.U32.AND P0, PT, RZ, UR4, PT ;  /* 0x00000004ff007c0c */ /* 0x002fc8000bf05070 */
[----:B------:R-:W-:-:S13]  /*7110*/  ISETP.NE.AND.EX P0, PT, RZ, UR5, PT, P0 ;  /* 0x00000005ff007c0c */ /* 0x000fda000bf05300 */
[----:B------:R-:W-:Y:S05]  /*7120*/  @!P0 EXIT ;  /* 0x000000000000894d */ /* 0x000fea0003800000 */
[----:B------:R-:W-:Y:S05]  /*7130*/  BRA `(.L_x_123) ;  /* 0x0000000000087947 */ /* 0x000fea0003800000 */
.L_x_122:
[----:B------:R-:W-:-:S13]  /*7140*/  FSETP.NEU.AND P0, PT, R35, RZ, PT ;  /* 0x000000ff2300720b */ /* 0x000fda0003f0d000 */
[----:B------:R-:W-:Y:S05]  /*7150*/  @!P0 EXIT ;  /* 0x000000000000894d */ /* 0x000fea0003800000 */
.L_x_123:
[----:B------:R-:W-:Y:S05]  /*7160*/  BSYNC.RECONVERGENT B0 ;  /* 0x0000000000007941 */ /* 0x000fea0003800200 */
.L_x_120:
[----:B------:R-:W-:Y:S01]  /*7170*/  ULEA UR4, UR49, UR48, 0x3 ;  /* 0x0000003031047291 */ /* 0x000fe2000f8e18ff */
[----:B------:R-:W-:-:S04]  /*7180*/  DEPBAR.LE SB0, 0x0 ;  /* 0x000080000000791a */ /* 0x000fc80000000000 */
[----:B------:R-:W-:-:S04]  /*7190*/  UIADD3 UR4, UPT, UPT, UR4, 0xd8, URZ ;  /* 0x000000d804047890 */ /* 0x000fc8000fffe0ff */
[----:B------:R-:W-:-:S09]  /*71a0*/  UPRMT UR4, UR37, 0x654, UR4 ;  /* 0x0000065425047896 */ /* 0x000fd20008000004 */
[----:B------:R-:W-:Y:S01]  /*71b0*/  SYNCS.ARRIVE.TRANS64.RED.A1T0 RZ, [UR4], RZ ;  /* 0x000000ffffff79a7 */ /* 0x000fe20008100404 */
[----:B------:R-:W-:Y:S05]  /*71c0*/  EXIT ;  /* 0x000000000000794d */ /* 0x000fea0003800000 */
.L_x_20:
[----:B--2---:R2:W1:Y:S02]  /*71d0*/  SYNCS.PHASECHK.TRANS64.TRYWAIT P0, [R2+URZ+0x170], R3 ;  /* 0x00017003020075a7 */ /* 0x00446400080011ff */
[----:B-1----:R-:W-:Y:S05]  /*71e0*/  @!P0 NANOSLEEP.SYNCS 0x989680 ;  /* 0x009896800000895d */ /* 0x002fea0003900000 */
[----:B------:R-:W1:Y:S02]  /*71f0*/  @!P0 SYNCS.PHASECHK.TRANS64 P0, [R2+URZ+0x170], R3 ;  /* 0x00017003020085a7 */ /* 0x000e6400080010ff */
[----:B-1----:R-:W-:Y:S05]  /*7200*/  @!P0 BRA `(.L_x_20) ;  /* 0xfffffffc00f08947 */ /* 0x002fea000383ffff */
[----:B------:R-:W-:Y:S05]  /*7210*/  BRA `(.L_x_124) ;  /* 0xffffffa400347947 */ /* 0x000fea000383ffff */
.L_x_23:
[----:B-1----:R-:W-:-:S07]  /*7220*/  MOV R2, UR33 ;  /* 0x0000002100027c02 */ /* 0x002fce0008000f00 */
.L_x_125:
[----:B-1----:R1:W2:Y:S02]  /*7230*/  SYNCS.PHASECHK.TRANS64.TRYWAIT P0, [R2+URZ+0x60], R4 ;  /* 0x00006004020075a7 */ /* 0x0022a400080011ff */
[----:B--2---:R-:W-:Y:S05]  /*7240*/  @!P0 NANOSLEEP.SYNCS 0x989680 ;  /* 0x009896800000895d */ /* 0x004fea0003900000 */
[----:B------:R-:W2:Y:S02]  /*7250*/  @!P0 SYNCS.PHASECHK.TRANS64 P0, [R2+URZ+0x60], R4 ;  /* 0x00006004020085a7 */ /* 0x000ea400080010ff */
[----:B--2---:R-:W-:Y:S05]  /*7260*/  @!P0 BRA `(.L_x_125) ;  /* 0xfffffffc00f08947 */ /* 0x004fea000383ffff */
[----:B------:R-:W-:Y:S05]  /*7270*/  BRA `(.L_x_22) ;  /* 0xffffffa400847947 */ /* 0x000fea000383ffff */
.L_x_29:
[----:B-1----:R-:W-:-:S07]  /*7280*/  MOV R2, UR17 ;  /* 0x0000001100027c02 */ /* 0x002fce0008000f00 */
.L_x_126:
[----:B-1----:R1:W2:Y:S02]  /*7290*/  SYNCS.PHASECHK.TRANS64.TRYWAIT P0, [R2+URZ+0x60], R4 ;  /* 0x00006004020075a7 */ /* 0x0022a400080011ff */
[----:B--2---:R-:W-:Y:S05]  /*72a0*/  @!P0 NANOSLEEP.SYNCS 0x989680 ;  /* 0x009896800000895d */ /* 0x004fea0003900000 */
[----:B------:R-:W2:Y:S02]  /*72b0*/  @!P0 SYNCS.PHASECHK.TRANS64 P0, [R2+URZ+0x60], R4 ;  /* 0x00006004020085a7 */ /* 0x000ea400080010ff */
[----:B--2---:R-:W-:Y:S05]  /*72c0*/  @!P0 BRA `(.L_x_126) ;  /* 0xfffffffc00f08947 */ /* 0x004fea000383ffff */
[----:B------:R-:W-:Y:S05]  /*72d0*/  BRA `(.L_x_28) ;  /* 0xffffffa800287947 */ /* 0x000fea000383ffff */
.L_x_33:
[----:B-1----:R1:W2:Y:S02]  /*72e0*/  SYNCS.PHASECHK.TRANS64.TRYWAIT P0, [R2+URZ+0x100], R3 ;  /* 0x00010003020075a7 */ /* 0x0022a400080011ff */
[----:B--2---:R-:W-:Y:S05]  /*72f0*/  @!P0 NANOSLEEP.SYNCS 0x989680 ;  /* 0x009896800000895d */ /* 0x004fea0003900000 */
[----:B------:R-:W2:Y:S02]  /*7300*/  @!P0 SYNCS.PHASECHK.TRANS64 P0, [R2+URZ+0x100], R3 ;  /* 0x00010003020085a7 */ /* 0x000ea400080010ff */
[----:B--2---:R-:W-:Y:S05]  /*7310*/  @!P0 BRA `(.L_x_33) ;  /* 0xfffffffc00f08947 */ /* 0x004fea000383ffff */
[----:B------:R-:W-:Y:S05]  /*7320*/  BRA `(.L_x_127) ;  /* 0xffffffa800b47947 */ /* 0x000fea000383ffff */
.L_x_37:
[----:B----4-:R-:W-:-:S07]  /*7330*/  MOV R0, UR5 ;  /* 0x0000000500007c02 */ /* 0x010fce0008000f00 */
.L_x_128:
[----:B-1----:R1:W2:Y:S02]  /*7340*/  SYNCS.PHASECHK.TRANS64.TRYWAIT P0, [R0+URZ], R2 ;  /* 0x00000002000075a7 */ /* 0x0022a400080011ff */
[----:B--2---:R-:W-:Y:S05]  /*7350*/  @!P0 NANOSLEEP.SYNCS 0x989680 ;  /* 0x009896800000895d */ /* 0x004fea0003900000 */
[----:B------:R-:W2:Y:S02]  /*7360*/  @!P0 SYNCS.PHASECHK.TRANS64 P0, [R0+URZ], R2 ;  /* 0x00000002000085a7 */ /* 0x000ea400080010ff */
[----:B--2---:R-:W-:Y:S05]  /*7370*/  @!P0 BRA `(.L_x_128) ;  /* 0xfffffffc00f08947 */ /* 0x004fea000383ffff */
[----:B------:R-:W-:Y:S05]  /*7380*/  BRA `(.L_x_129) ;  /* 0xffffffb000247947 */ /* 0x000fea000383ffff */
.L_x_38:
[----:B----4-:R-:W-:-:S07]  /*7390*/  MOV R0, UR5 ;  /* 0x0000000500007c02 */ /* 0x010fce0008000f00 */
.L_x_130:
[----:B-1----:R1:W2:Y:S02]  /*73a0*/  SYNCS.PHASECHK.TRANS64.TRYWAIT P0, [R0+URZ], R3 ;  /* 0x00000003000075a7 */ /* 0x0022a400080011ff */
[----:B--2---:R-:W-:Y:S05]  /*73b0*/  @!P0 NANOSLEEP.SYNCS 0x989680 ;  /* 0x009896800000895d */ /* 0x004fea0003900000 */
[----:B------:R-:W2:Y:S02]  /*73c0*/  @!P0 SYNCS.PHASECHK.TRANS64 P0, [R0+URZ], R3 ;  /* 0x00000003000085a7 */ /* 0x000ea400080010ff */
[----:B--2---:R-:W-:Y:S05]  /*73d0*/  @!P0 BRA `(.L_x_130) ;  /* 0xfffffffc00f08947 */ /* 0x004fea000383ffff */
[----:B------:R-:W-:Y:S05]  /*73e0*/  BRA `(.L_x_131) ;  /* 0xffffffb000307947 */ /* 0x000fea000383ffff */
.L_x_39:
[----:B----4-:R-:W-:-:S07]  /*73f0*/  MOV R0, UR5 ;  /* 0x0000000500007c02 */ /* 0x010fce0008000f00 */
.L_x_132:
[----:B-1----:R1:W2:Y:S02]  /*7400*/  SYNCS.PHASECHK.TRANS64.TRYWAIT P0, [R0+URZ], R3 ;  /* 0x00000003000075a7 */ /* 0x0022a400080011ff */
[----:B--2---:R-:W-:Y:S05]  /*7410*/  @!P0 NANOSLEEP.SYNCS 0x989680 ;  /* 0x009896800000895d */ /* 0x004fea0003900000 */
[----:B------:R-:W2:Y:S02]  /*7420*/  @!P0 SYNCS.PHASECHK.TRANS64 P0, [R0+URZ], R3 ;  /* 0x00000003000085a7 */ /* 0x000ea400080010ff */
[----:B--2---:R-:W-:Y:S05]  /*7430*/  @!P0 BRA `(.L_x_132) ;  /* 0xfffffffc00f08947 */ /* 0x004fea000383ffff */
[----:B------:R-:W-:Y:S05]  /*7440*/  BRA `(.L_x_133) ;  /* 0xffffffb0003c7947 */ /* 0x000fea000383ffff */
.L_x_40:
[----:B----4-:R-:W-:-:S07]  /*7450*/  MOV R0, UR5 ;  /* 0x0000000500007c02 */ /* 0x010fce0008000f00 */
.L_x_134:
[----:B-1----:R1:W2:Y:S02]  /*7460*/  SYNCS.PHASECHK.TRANS64.TRYWAIT P0, [R0+URZ], R3 ;  /* 0x00000003000075a7 */ /* 0x0022a400080011ff */
[----:B--2---:R-:W-:Y:S05]  /*7470*/  @!P0 NANOSLEEP.SYNCS 0x989680 ;  /* 0x009896800000895d */ /* 0x004fea0003900000 */
[----:B------:R-:W2:Y:S02]  /*7480*/  @!P0 SYNCS.PHASECHK.TRANS64 P0, [R0+URZ], R3 ;  /* 0x00000003000085a7 */ /* 0x000ea400080010ff */
[----:B--2---:R-:W-:Y:S05]  /*7490*/  @!P0 BRA `(.L_x_134) ;  /* 0xfffffffc00f08947 */ /* 0x004fea000383ffff */
[----:B------:R-:W-:Y:S05]  /*74a0*/  BRA `(.L_x_135) ;  /* 0xffffffb000487947 */ /* 0x000fea000383ffff */
.L_x_41:
[----:B----4-:R-:W-:-:S07]  /*74b0*/  MOV R0, UR5 ;  /* 0x0000000500007c02 */ /* 0x010fce0008000f00 */
.L_x_136:
[----:B-1----:R1:W2:Y:S02]  /*74c0*/  SYNCS.PHASECHK.TRANS64.TRYWAIT P0, [R0+URZ], R3 ;  /* 0x00000003000075a7 */ /* 0x0022a400080011ff */
[----:B--2---:R-:W-:Y:S05]  /*74d0*/  @!P0 NANOSLEEP.SYNCS 0x989680 ;  /* 0x009896800000895d */ /* 0x004fea0003900000 */
[----:B------:R-:W2:Y:S02]  /*74e0*/  @!P0 SYNCS.PHASECHK.TRANS64 P0, [R0+URZ], R3 ;  /* 0x00000003000085a7 */ /* 0x000ea400080010ff */
[----:B--2---:R-:W-:Y:S05]  /*74f0*/  @!P0 BRA `(.L_x_136) ;  /* 0xfffffffc00f08947 */ /* 0x004fea000383ffff */
[----:B------:R-:W-:Y:S05]  /*7500*/  BRA `(.L_x_137) ;  /* 0xffffffb000547947 */ /* 0x000fea000383ffff */
.L_x_42:
[----:B----4-:R-:W-:-:S07]  /*7510*/  MOV R0, UR5 ;  /* 0x0000000500007c02 */ /* 0x010fce0008000f00 */
.L_x_138:
[----:B-1----:R1:W2:Y:S02]  /*7520*/  SYNCS.PHASECHK.TRANS64.TRYWAIT P0, [R0+URZ], R3 ;  /* 0x00000003000075a7 */ /* 0x0022a400080011ff */
[----:B--2---:R-:W-:Y:S05]  /*7530*/  @!P0 NANOSLEEP.SYNCS 0x989680 ;  /* 0x009896800000895d */ /* 0x004fea0003900000 */
[----:B------:R-:W2:Y:S02]  /*7540*/  @!P0 SYNCS.PHASECHK.TRANS64 P0, [R0+URZ], R3 ;  /* 0x00000003000085a7 */ /* 0x000ea400080010ff */
[----:B--2---:R-:W-:Y:S05]  /*7550*/  @!P0 BRA `(.L_x_138) ;  /* 0xfffffffc00f08947 */ /* 0x004fea000383ffff */
[----:B------:R-:W-:Y:S05]  /*7560*/  BRA `(.L_x_139) ;  /* 0xffffffb000607947 */ /* 0x000fea000383ffff */
.L_x_43:
[----:B----4-:R-:W-:-:S07]  /*7570*/  MOV R0, UR5 ;  /* 0x0000000500007c02 */ /* 0x010fce0008000f00 */
.L_x_140:
[----:B-1----:R1:W2:Y:S02]  /*7580*/  SYNCS.PHASECHK.TRANS64.TRYWAIT P0, [R0+URZ], R3 ;  /* 0x00000003000075a7 */ /* 0x0022a400080011ff */
[----:B--2---:R-:W-:Y:S05]  /*7590*/  @!P0 NANOSLEEP.SYNCS 0x989680 ;  /* 0x009896800000895d */ /* 0x004fea0003900000 */
[----:B------:R-:W2:Y:S02]  /*75a0*/  @!P0 SYNCS.PHASECHK.TRANS64 P0, [R0+URZ], R3 ;  /* 0x00000003000085a7 */ /* 0x000ea400080010ff */
[----:B--2---:R-:W-:Y:S05]  /*75b0*/  @!P0 BRA `(.L_x_140) ;  /* 0xfffffffc00f08947 */ /* 0x004fea000383ffff */
[----:B------:R-:W-:Y:S05]  /*75c0*/  BRA `(.L_x_141) ;  /* 0xffffffb0006c7947 */ /* 0x000fea000383ffff */
.L_x_44:
[----:B----4-:R-:W-:-:S07]  /*75d0*/  MOV R0, UR5 ;  /* 0x0000000500007c02 */ /* 0x010fce0008000f00 */
.L_x_142:
[----:B-1----:R1:W2:Y:S02]  /*75e0*/  SYNCS.PHASECHK.TRANS64.TRYWAIT P0, [R0+URZ], R3 ;  /* 0x00000003000075a7 */ /* 0x0022a400080011ff */
[----:B--2---:R-:W-:Y:S05]  /*75f0*/  @!P0 NANOSLEEP.SYNCS 0x989680 ;  /* 0x009896800000895d */ /* 0x004fea0003900000 */
[----:B------:R-:W2:Y:S02]  /*7600*/  @!P0 SYNCS.PHASECHK.TRANS64 P0, [R0+URZ], R3 ;  /* 0x00000003000085a7 */ /* 0x000ea400080010ff */
[----:B--2---:R-:W-:Y:S05]  /*7610*/  @!P0 BRA `(.L_x_142) ;  /* 0xfffffffc00f08947 */ /* 0x004fea000383ffff */
[----:B------:R-:W-:Y:S05]  /*7620*/  BRA `(.L_x_143) ;  /* 0xffffffb000787947 */ /* 0x000fea000383ffff */
.L_x_45:
[----:B----4-:R-:W-:-:S07]  /*7630*/  MOV R0, UR5 ;  /* 0x0000000500007c02 */ /* 0x010fce0008000f00 */
.L_x_144:
[----:B-1----:R1:W2:Y:S02]  /*7640*/  SYNCS.PHASECHK.TRANS64.TRYWAIT P0, [R0+URZ], R3 ;  /* 0x00000003000075a7 */ /* 0x0022a400080011ff */
[----:B--2---:R-:W-:Y:S05]  /*7650*/  @!P0 NANOSLEEP.SYNCS 0x989680 ;  /* 0x009896800000895d */ /* 0x004fea0003900000 */
[----:B------:R-:W2:Y:S02]  /*7660*/  @!P0 SYNCS.PHASECHK.TRANS64 P0, [R0+URZ], R3 ;  /* 0x00000003000085a7 */ /* 0x000ea400080010ff */
[----:B--2---:R-:W-:Y:S05]  /*7670*/  @!P0 BRA `(.L_x_144) ;  /* 0xfffffffc00f08947 */ /* 0x004fea000383ffff */
[----:B------:R-:W-:Y:S05]  /*7680*/  BRA `(.L_x_145) ;  /* 0xffffffb000847947 */ /* 0x000fea000383ffff */
.L_x_46:
[----:B----4-:R-:W-:-:S07]  /*7690*/  MOV R0, UR5 ;  /* 0x0000000500007c02 */ /* 0x010fce0008000f00 */
.L_x_146:
[----:B-1----:R1:W2:Y:S02]  /*76a0*/  SYNCS.PHASECHK.TRANS64.TRYWAIT P0, [R0+URZ], R3 ;  /* 0x00000003000075a7 */ /* 0x0022a400080011ff */
[----:B--2---:R-:W-:Y:S05]  /*76b0*/  @!P0 NANOSLEEP.SYNCS 0x989680 ;  /* 0x009896800000895d */ /* 0x004fea0003900000 */
[----:B------:R-:W2:Y:S02]  /*76c0*/  @!P0 SYNCS.PHASECHK.TRANS64 P0, [R0+URZ], R3 ;  /* 0x00000003000085a7 */ /* 0x000ea400080010ff */
[----:B--2---:R-:W-:Y:S05]  /*76d0*/  @!P0 BRA `(.L_x_146) ;  /* 0xfffffffc00f08947 */ /* 0x004fea000383ffff */
[----:B------:R-:W-:Y:S05]  /*76e0*/  BRA `(.L_x_147) ;  /* 0xffffffb000907947 */ /* 0x000fea000383ffff */
.L_x_47:
[----:B----4-:R-:W-:-:S07]  /*76f0*/  MOV R0, UR5 ;  /* 0x0000000500007c02 */ /* 0x010fce0008000f00 */
.L_x_148:
[----:B-1----:R1:W2:Y:S02]  /*7700*/  SYNCS.PHASECHK.TRANS64.TRYWAIT P0, [R0+URZ], R3 ;  /* 0x00000003000075a7 */ /* 0x0022a400080011ff */
[----:B--2---:R-:W-:Y:S05]  /*7710*/  @!P0 NANOSLEEP.SYNCS 0x989680 ;  /* 0x009896800000895d */ /* 0x004fea0003900000 */
[----:B------:R-:W2:Y:S02]  /*7720*/  @!P0 SYNCS.PHASECHK.TRANS64 P0, [R0+URZ], R3 ;  /* 0x00000003000085a7 */ /* 0x000ea400080010ff */
[----:B--2---:R-:W-:Y:S05]  /*7730*/  @!P0 BRA `(.L_x_148) ;  /* 0xfffffffc00f08947 */ /* 0x004fea000383ffff */
[----:B------:R-:W-:Y:S05]  /*7740*/  BRA `(.L_x_149) ;  /* 0xffffffb0009c7947 */ /* 0x000fea000383ffff */
.L_x_50:
[----:B-1----:R1:W2:Y:S02]  /*7750*/  SYNCS.PHASECHK.TRANS64.TRYWAIT P0, [R0+URZ+0x160], R4 ;  /* 0x00016004000075a7 */ /* 0x0022a400080011ff */
[----:B--2---:R-:W-:Y:S05]  /*7760*/  @!P0 NANOSLEEP.SYNCS 0x989680 ;  /* 0x009896800000895d */ /* 0x004fea0003900000 */
[----:B------:R-:W2:Y:S02]  /*7770*/  @!P0 SYNCS.PHASECHK.TRANS64 P0, [R0+URZ+0x160], R4 ;  /* 0x00016004000085a7 */ /* 0x000ea400080010ff */
[----:B--2---:R-:W-:Y:S05]  /*7780*/  @!P0 BRA `(.L_x_50) ;  /* 0xfffffffc00f08947 */ /* 0x004fea000383ffff */
[----:B------:R-:W-:Y:S05]  /*7790*/  BRA `(.L_x_150) ;  /* 0xffffffb000f87947 */ /* 0x000fea000383ffff */
.L_x_51:
[----:B------:R-:W-:-:S07]  /*77a0*/  MOV R0, UR5 ;  /* 0x0000000500007c02 */ /* 0x000fce0008000f00 */
.L_x_151:
[----:B-1----:R1:W2:Y:S02]  /*77b0*/  SYNCS.PHASECHK.TRANS64.TRYWAIT P0, [R0+URZ+0x110], R5 ;  /* 0x00011005000075a7 */ /* 0x0022a400080011ff */
[----:B--2---:R-:W-:Y:S05]  /*77c0*/  @!P0 NANOSLEEP.SYNCS 0x989680 ;  /* 0x009896800000895d */ /* 0x004fea0003900000 */
[----:B------:R-:W2:Y:S02]  /*77d0*/  @!P0 SYNCS.PHASECHK.TRANS64 P0, [R0+URZ+0x110], R5 ;  /* 0x00011005000085a7 */ /* 0x000ea400080010ff */
[----:B--2---:R-:W-:Y:S05]  /*77e0*/  @!P0 BRA `(.L_x_151) ;  /* 0xfffffffc00f08947 */ /* 0x004fea000383ffff */
[----:B------:R-:W-:Y:S05]  /*77f0*/  BRA `(.L_x_152) ;  /* 0xffffffb400087947 */ /* 0x000fea000383ffff */
.L_x_52:
[----:B-1----:R1:W2:Y:S02]  /*7800*/  SYNCS.PHASECHK.TRANS64.TRYWAIT P1, [R0+URZ+0x100], R4 ;  /* 0x00010004000075a7 */ /* 0x0022a400080211ff */
[----:B--2---:R-:W-:Y:S05]  /*7810*/  @!P1 NANOSLEEP.SYNCS 0x989680 ;  /* 0x009896800000995d */ /* 0x004fea0003900000 */
[----:B------:R-:W2:Y:S02]  /*7820*/  @!P1 SYNCS.PHASECHK.TRANS64 P1, [R0+URZ+0x100], R4 ;  /* 0x00010004000095a7 */ /* 0x000ea400080210ff */
[----:B--2---:R-:W-:Y:S05]  /*7830*/  @!P1 BRA `(.L_x_52) ;  /* 0xfffffffc00f09947 */ /* 0x004fea000383ffff */
[----:B------:R-:W-:Y:S05]  /*7840*/  BRA `(.L_x_153) ;  /* 0xffffffb400387947 */ /* 0x000fea000383ffff */
.L_x_55:
[----:B------:R-:W-:-:S07]  /*7850*/  MOV R0, UR5 ;  /* 0x0000000500007c02 */ /* 0x000fce0008000f00 */
.L_x_154:
[----:B-1----:R1:W2:Y:S02]  /*7860*/  SYNCS.PHASECHK.TRANS64.TRYWAIT P0, [R0+URZ+0x110], R2 ;  /* 0x00011002000075a7 */ /* 0x0022a400080011ff */
[----:B--2---:R-:W-:Y:S05]  /*7870*/  @!P0 NANOSLEEP.SYNCS 0x989680 ;  /* 0x009896800000895d */ /* 0x004fea0003900000 */
[----:B------:R-:W2:Y:S02]  /*7880*/  @!P0 SYNCS.PHASECHK.TRANS64 P0, [R0+URZ+0x110], R2 ;  /* 0x00011002000085a7 */ /* 0x000ea400080010ff */
[----:B--2---:R-:W-:Y:S05]  /*7890*/  @!P0 BRA `(.L_x_154) ;  /* 0xfffffffc00f08947 */ /* 0x004fea000383ffff */
[----:B------:R-:W-:Y:S05]  /*78a0*/  BRA `(.L_x_54) ;  /* 0xffffffb4008c7947 */ /* 0x000fea000383ffff */
.L_x_62:
[----:B-1----:R1:W2:Y:S02]  /*78b0*/  SYNCS.PHASECHK.TRANS64.TRYWAIT P1, [R0+URZ+0x100], R2 ;  /* 0x00010002000075a7 */ /* 0x0022a400080211ff */
[----:B--2---:R-:W-:Y:S05]  /*78c0*/  @!P1 NANOSLEEP.SYNCS 0x989680 ;  /* 0x009896800000995d */ /* 0x004fea0003900000 */
[----:B------:R-:W2:Y:S02]  /*78d0*/  @!P1 SYNCS.PHASECHK.TRANS64 P1, [R0+URZ+0x100], R2 ;  /* 0x00010002000095a7 */ /* 0x000ea400080210ff */
[----:B--2---:R-:W-:Y:S05]  /*78e0*/  @!P1 BRA `(.L_x_62) ;  /* 0xfffffffc00f09947 */ /* 0x004fea000383ffff */
[----:B------:R-:W-:Y:S05]  /*78f0*/  BRA `(.L_x_155) ;  /* 0xffffffb800fc7947 */ /* 0x000fea000383ffff */
.L_x_63:
[----:B------:R-:W-:-:S07]  /*7900*/  MOV R2, UR7 ;  /* 0x0000000700027c02 */ /* 0x000fce0008000f00 */
.L_x_156:
[----:B-1----:R1:W2:Y:S02]  /*7910*/  SYNCS.PHASECHK.TRANS64.TRYWAIT P0, [R2+URZ+0x140], R0 ;  /* 0x00014000020075a7 */ /* 0x0022a400080011ff */
[----:B--2---:R-:W-:Y:S05]  /*7920*/  @!P0 NANOSLEEP.SYNCS 0x989680 ;  /* 0x009896800000895d */ /* 0x004fea0003900000 */
[----:B------:R-:W2:Y:S02]  /*7930*/  @!P0 SYNCS.PHASECHK.TRANS64 P0, [R2+URZ+0x140], R0 ;  /* 0x00014000020085a7 */ /* 0x000ea400080010ff */
[----:B--2---:R-:W-:Y:S05]  /*7940*/  @!P0 BRA `(.L_x_156) ;  /* 0xfffffffc00f08947 */ /* 0x004fea000383ffff */
[----:B------:R-:W-:Y:S05]  /*7950*/  BRA `(.L_x_157) ;  /* 0xffffffbc004c7947 */ /* 0x000fea000383ffff */
.L_x_66:
[----:B------:R-:W-:Y:S07]  /*7960*/  MOV R0, UR6 ;  /* 0x0000000600007c02 */ /* 0x000fee0008000f00 */
.L_x_158:
[----:B-1----:R1:W2:Y:S02]  /*7970*/  SYNCS.PHASECHK.TRANS64.TRYWAIT P0, [R0+URZ], R2 ;  /* 0x00000002000075a7 */ /* 0x0022a400080011ff */
[----:B--2---:R-:W-:Y:S05]  /*7980*/  @!P0 NANOSLEEP.SYNCS 0x989680 ;  /* 0x009896800000895d */ /* 0x004fea0003900000 */
[----:B------:R-:W2:Y:S02]  /*7990*/  @!P0 SYNCS.PHASECHK.TRANS64 P0, [R0+URZ], R2 ;  /* 0x00000002000085a7 */ /* 0x000ea400080010ff */
[----:B--2---:R-:W-:Y:S05]  /*79a0*/  @!P0 BRA `(.L_x_158) ;  /* 0xfffffffc00f08947 */ /* 0x004fea000383ffff */
[----:B------:R-:W-:Y:S05]  /*79b0*/  BRA `(.L_x_65) ;  /* 0xffffffbc00687947 */ /* 0x000fea000383ffff */
.L_x_69:
[----:B------:R-:W-:-:S07]  /*79c0*/  MOV R0, UR6 ;  /* 0x0000000600007c02 */ /* 0x000fce0008000f00 */
.L_x_159:
[----:B--2---:R2:W4:Y:S02]  /*79d0*/  SYNCS.PHASECHK.TRANS64.TRYWAIT P0, [R0+URZ], R2 ;  /* 0x00000002000075a7 */ /* 0x00452400080011ff */
[----:B----4-:R-:W-:Y:S05]  /*79e0*/  @!P0 NANOSLEEP.SYNCS 0x989680 ;  /* 0x009896800000895d */ /* 0x010fea0003900000 */
[----:B------:R-:W4:Y:S02]  /*79f0*/  @!P0 SYNCS.PHASECHK.TRANS64 P0, [R0+URZ], R2 ;  /* 0x00000002000085a7 */ /* 0x000f2400080010ff */
[----:B----4-:R-:W-:Y:S05]  /*7a00*/  @!P0 BRA `(.L_x_159) ;  /* 0xfffffffc00f08947 */ /* 0x010fea000383ffff */
[----:B------:R-:W-:Y:S05]  /*7a10*/  BRA `(.L_x_160) ;  /* 0xffffffc000447947 */ /* 0x000fea000383ffff */
.L_x_70:
[----:B------:R-:W-:-:S07]  /*7a20*/  MOV R0, UR6 ;  /* 0x0000000600007c02 */ /* 0x000fce0008000f00 */
.L_x_161:
[----:B-1----:R1:W2:Y:S02]  /*7a30*/  SYNCS.PHASECHK.TRANS64.TRYWAIT P0, [R0+URZ], R3 ;  /* 0x00000003000075a7 */ /* 0x0022a400080011ff */
[----:B--2---:R-:W-:Y:S05]  /*7a40*/  @!P0 NANOSLEEP.SYNCS 0x989680 ;  /* 0x009896800000895d */ /* 0x004fea0003900000 */
[----:B------:R-:W2:Y:S02]  /*7a50*/  @!P0 SYNCS.PHASECHK.TRANS64 P0, [R0+URZ], R3 ;  /* 0x00000003000085a7 */ /* 0x000ea400080010ff */
[----:B--2---:R-:W-:Y:S05]  /*7a60*/  @!P0 BRA `(.L_x_161) ;  /* 0xfffffffc00f08947 */ /* 0x004fea000383ffff */
[----:B------:R-:W-:Y:S05]  /*7a70*/  BRA `(.L_x_162) ;  /* 0xffffffc000507947 */ /* 0x000fea000383ffff */
.L_x_71:
[----:B------:R-:W-:-:S07]  /*7a80*/  MOV R0, UR6 ;  /* 0x0000000600007c02 */ /* 0x000fce0008000f00 */
.L_x_163:
[----:B-1----:R1:W2:Y:S02]  /*7a90*/  SYNCS.PHASECHK.TRANS64.TRYWAIT P0, [R0+URZ], R3 ;  /* 0x00000003000075a7 */ /* 0x0022a400080011ff */
[----:B--2---:R-:W-:Y:S05]  /*7aa0*/  @!P0 NANOSLEEP.SYNCS 0x989680 ;  /* 0x009896800000895d */ /* 0x004fea0003900000 */
[----:B------:R-:W2:Y:S02]  /*7ab0*/  @!P0 SYNCS.PHASECHK.TRANS64 P0, [R0+URZ], R3 ;  /* 0x00000003000085a7 */ /* 0x000ea400080010ff */
[----:B--2---:R-:W-:Y:S05]  /*7ac0*/  @!P0 BRA `(.L_x_163) ;  /* 0xfffffffc00f08947 */ /* 0x004fea000383ffff */
[----:B------:R-:W-:Y:S05]  /*7ad0*/  BRA `(.L_x_164) ;  /* 0xffffffc0005c7947 */ /* 0x000fea000383ffff */
.L_x_72:
[----:B-1----:R-:W-:-:S07]  /*7ae0*/  MOV R0, UR7 ;  /* 0x0000000700007c02 */ /* 0x002fce0008000f00 */
.L_x_165:
[----:B-1----:R1:W2:Y:S02]  /*7af0*/  SYNCS.PHASECHK.TRANS64.TRYWAIT P0, [R0+URZ], R2 ;  /* 0x00000002000075a7 */ /* 0x0022a400080011ff */
[----:B--2---:R-:W-:Y:S05]  /*7b00*/  @!P0 NANOSLEEP.SYNCS 0x989680 ;  /* 0x009896800000895d */ /* 0x004fea0003900000 */
[----:B------:R-:W2:Y:S02]  /*7b10*/  @!P0 SYNCS.PHASECHK.TRANS64 P0, [R0+URZ], R2 ;  /* 0x00000002000085a7 */ /* 0x000ea400080010ff */
[----:B--2---:R-:W-:Y:S05]  /*7b20*/  @!P0 BRA `(.L_x_165) ;  /* 0xfffffffc00f08947 */ /* 0x004fea000383ffff */
[----:B------:R-:W-:Y:S05]  /*7b30*/  BRA `(.L_x_166) ;  /* 0xffffffc000687947 */ /* 0x000fea000383ffff */
.L_x_77:
[----:B--2---:R2:W3:Y:S02]  /*7b40*/  SYNCS.PHASECHK.TRANS64.TRYWAIT P0, [R0+URZ+0x100], R2 ;  /* 0x00010002000075a7 */ /* 0x0044e400080011ff */
[----:B---3--:R-:W-:Y:S05]  /*7b50*/  @!P0 NANOSLEEP.SYNCS 0x989680 ;  /* 0x009896800000895d */ /* 0x008fea0003900000 */
[----:B------:R-:W3:Y:S02]  /*7b60*/  @!P0 SYNCS.PHASECHK.TRANS64 P0, [R0+URZ+0x100], R2 ;  /* 0x00010002000085a7 */ /* 0x000ee400080010ff */
[----:B---3--:R-:W-:Y:S05]  /*7b70*/  @!P0 BRA `(.L_x_77) ;  /* 0xfffffffc00f08947 */ /* 0x008fea000383ffff */
[----:B------:R-:W-:Y:S05]  /*7b80*/  BRA `(.L_x_167) ;  /* 0xffffffc400607947 */ /* 0x000fea000383ffff */
.L_x_80:
[----:B------:R-:W-:Y:S07]  /*7b90*/  MOV R0, UR7 ;  /* 0x0000000700007c02 */ /* 0x000fee0008000f00 */
.L_x_168:
[----:B--2---:R2:W3:Y:S02]  /*7ba0*/  SYNCS.PHASECHK.TRANS64.TRYWAIT P0, [R0+URZ+0xf8], R2 ;  /* 0x0000f802000075a7 */ /* 0x0044e400080011ff */
[----:B---3--:R-:W-:Y:S05]  /*7bb0*/  @!P0 NANOSLEEP.SYNCS 0x989680 ;  /* 0x009896800000895d */ /* 0x008fea0003900000 */
[----:B------:R-:W3:Y:S02]  /*7bc0*/  @!P0 SYNCS.PHASECHK.TRANS64 P0, [R0+URZ+0xf8], R2 ;  /* 0x0000f802000085a7 */ /* 0x000ee400080010ff */
[----:B---3--:R-:W-:Y:S05]  /*7bd0*/  @!P0 BRA `(.L_x_168) ;  /* 0xfffffffc00f08947 */ /* 0x008fea000383ffff */
[----:B------:R-:W-:Y:S05]  /*7be0*/  BRA `(.L_x_79) ;  /* 0xffffffc800407947 */ /* 0x000fea000383ffff */
.L_x_83:
[----:B------:R-:W-:Y:S07]  /*7bf0*/  MOV R0, UR15 ;  /* 0x0000000f00007c02 */ /* 0x000fee0008000f00 */
.L_x_169:
[----:B-1----:R1:W2:Y:S02]  /*7c00*/  SYNCS.PHASECHK.TRANS64.TRYWAIT P0, [R0+URZ+0xd8], R9 ;  /* 0x0000d809000075a7 */ /* 0x0022a400080011ff */
[----:B--2---:R-:W-:Y:S05]  /*7c10*/  @!P0 NANOSLEEP.SYNCS 0x989680 ;  /* 0x009896800000895d */ /* 0x004fea0003900000 */
[----:B------:R-:W2:Y:S02]  /*7c20*/  @!P0 SYNCS.PHASECHK.TRANS64 P0, [R0+URZ+0xd8], R9 ;  /* 0x0000d809000085a7 */ /* 0x000ea400080010ff */
[----:B--2---:R-:W-:Y:S05]  /*7c30*/  @!P0 BRA `(.L_x_169) ;  /* 0xfffffffc00f08947 */ /* 0x004fea000383ffff */
[----:B------:R-:W-:Y:S05]  /*7c40*/  BRA `(.L_x_170) ;  /* 0xffffffc800b87947 */ /* 0x000fea000383ffff */
.L_x_84:
[----:B------:R-:W-:Y:S07]  /*7c50*/  MOV R0, UR13 ;  /* 0x0000000d00007c02 */ /* 0x000fee0008000f00 */
.L_x_171:
[----:B-1----:R1:W2:Y:S02]  /*7c60*/  SYNCS.PHASECHK.TRANS64.TRYWAIT P0, [R0+URZ+0xd8], R14 ;  /* 0x0000d80e000075a7 */ /* 0x0022a400080011ff */
[----:B--2---:R-:W-:Y:S05]  /*7c70*/  @!P0 NANOSLEEP.SYNCS 0x989680 ;  /* 0x009896800000895d */ /* 0x004fea0003900000 */
[----:B------:R-:W2:Y:S02]  /*7c80*/  @!P0 SYNCS.PHASECHK.TRANS64 P0, [R0+URZ+0xd8], R14 ;  /* 0x0000d80e000085a7 */ /* 0x000ea400080010ff */
[----:B--2---:R-:W-:Y:S05]  /*7c90*/  @!P0 BRA `(.L_x_171) ;  /* 0xfffffffc00f08947 */ /* 0x004fea000383ffff */
[----:B------:R-:W-:Y:S05]  /*7ca0*/  BRA `(.L_x_172) ;  /* 0xffffffcc00587947 */ /* 0x000fea000383ffff */
.L_x_86:
[----:B------:R-:W-:-:S07]  /*7cb0*/  MOV R0, UR4 ;  /* 0x0000000400007c02 */ /* 0x000fce0008000f00 */
.L_x_173:
[----:B-1----:R1:W3:Y:S02]  /*7cc0*/  SYNCS.PHASECHK.TRANS64.TRYWAIT P0, [R0+URZ], R2 ;  /* 0x00000002000075a7 */ /* 0x0022e400080011ff */
[----:B---3--:R-:W-:Y:S05]  /*7cd0*/  @!P0 NANOSLEEP.SYNCS 0x989680 ;  /* 0x009896800000895d */ /* 0x008fea0003900000 */
[----:B------:R-:W3:Y:S02]  /*7ce0*/  @!P0 SYNCS.PHASECHK.TRANS64 P0, [R0+URZ], R2 ;  /* 0x00000002000085a7 */ /* 0x000ee400080010ff */
[----:B---3--:R-:W-:Y:S05]  /*7cf0*/  @!P0 BRA `(.L_x_173) ;  /* 0xfffffffc00f08947 */ /* 0x008fea000383ffff */
[----:B------:R-:W-:Y:S05]  /*7d00*/  BRA `(.L_x_174) ;  /* 0xffffffcc00e47947 */ /* 0x000fea000383ffff */
.L_x_87:
[----:B------:R-:W-:-:S07]  /*7d10*/  MOV R0, UR4 ;  /* 0x0000000400007c02 */ /* 0x000fce0008000f00 */
.L_x_175:
[----:B-1----:R1:W3:Y:S02]  /*7d20*/  SYNCS.PHASECHK.TRANS64.TRYWAIT P0, [R0+URZ], R2 ;  /* 0x00000002000075a7 */ /* 0x0022e400080011ff */
[----:B---3--:R-:W-:Y:S05]  /*7d30*/  @!P0 NANOSLEEP.SYNCS 0x989680 ;  /* 0x009896800000895d */ /* 0x008fea0003900000 */
[----:B------:R-:W3:Y:S02]  /*7d40*/  @!P0 SYNCS.PHASECHK.TRANS64 P0, [R0+URZ], R2 ;  /* 0x00000002000085a7 */ /* 0x000ee400080010ff */
[----:B---3--:R-:W-:Y:S05]  /*7d50*/  @!P0 BRA `(.L_x_175) ;  /* 0xfffffffc00f08947 */ /* 0x008fea000383ffff */
[----:B------:R-:W-:Y:S05]  /*7d60*/  BRA `(.L_x_176) ;  /* 0xffffffcc00f07947 */ /* 0x000fea000383ffff */
.L_x_89:
[----:B--2---:R2:W4:Y:S02]  /*7d70*/  SYNCS.PHASECHK.TRANS64.TRYWAIT P0, [R0+URZ+0x100], R2 ;  /* 0x00010002000075a7 */ /* 0x00452400080011ff */
[----:B----4-:R-:W-:Y:S05]  /*7d80*/  @!P0 NANOSLEEP.SYNCS 0x989680 ;  /* 0x009896800000895d */ /* 0x010fea0003900000 */
[----:B------:R-:W4:Y:S02]  /*7d90*/  @!P0 SYNCS.PHASECHK.TRANS64 P0, [R0+URZ+0x100], R2 ;  /* 0x00010002000085a7 */ /* 0x000f2400080010ff */
[----:B----4-:R-:W-:Y:S05]  /*7da0*/  @!P0 BRA `(.L_x_89) ;  /* 0xfffffffc00f08947 */ /* 0x010fea000383ffff */
[----:B------:R-:W-:Y:S05]  /*7db0*/  BRA `(.L_x_177) ;  /* 0xffffffd000e47947 */ /* 0x000fea000383ffff */
.L_x_99:
[----:B-1----:R1:W3:Y:S02]  /*7dc0*/  SYNCS.PHASECHK.TRANS64.TRYWAIT P1, [R2+URZ+0xc0], R0 ;  /* 0x0000c000020075a7 */ /* 0x0022e400080211ff */
[----:B---3--:R-:W-:Y:S05]  /*7dd0*/  @!P1 NANOSLEEP.SYNCS 0x989680 ;  /* 0x009896800000995d */ /* 0x008fea0003900000 */
[----:B------:R-:W3:Y:S02]  /*7de0*/  @!P1 SYNCS.PHASECHK.TRANS64 P1, [R2+URZ+0xc0], R0 ;  /* 0x0000c000020095a7 */ /* 0x000ee400080210ff */
[----:B---3--:R-:W-:Y:S05]  /*7df0*/  @!P1 BRA `(.L_x_99) ;  /* 0xfffffffc00f09947 */ /* 0x008fea000383ffff */
[----:B------:R-:W-:Y:S05]  /*7e00*/  BRA `(.L_x_98) ;  /* 0xffffffdc00f47947 */ /* 0x000fea000383ffff */
.L_x_101:
[----:B--2---:R2:W3:Y:S02]  /*7e10*/  SYNCS.PHASECHK.TRANS64.TRYWAIT P0, [R82+URZ+0x120], R3 ;  /* 0x00012003520075a7 */ /* 0x0044e400080011ff */
[----:B---3--:R-:W-:Y:S05]  /*7e20*/  @!P0 NANOSLEEP.SYNCS 0x989680 ;  /* 0x009896800000895d */ /* 0x008fea0003900000 */
[----:B------:R-:W3:Y:S02]  /*7e30*/  @!P0 SYNCS.PHASECHK.TRANS64 P0, [R82+URZ+0x120], R3 ;  /* 0x00012003520085a7 */ /* 0x000ee400080010ff */
[----:B---3--:R-:W-:Y:S05]  /*7e40*/  @!P0 BRA `(.L_x_101) ;  /* 0xfffffffc00f08947 */ /* 0x008fea000383ffff */
[----:B------:R-:W-:Y:S05]  /*7e50*/  BRA `(.L_x_100) ;  /* 0xffffffe0006c7947 */ /* 0x000fea000383ffff */
.L_x_112:
[----:B-1----:R1:W2:Y:S02]  /*7e60*/  SYNCS.PHASECHK.TRANS64.TRYWAIT P0, [R2+URZ+0xc0], R83 ;  /* 0x0000c053020075a7 */ /* 0x0022a400080011ff */
[----:B--2---:R-:W-:Y:S05]  /*7e70*/  @!P0 NANOSLEEP.SYNCS 0x989680 ;  /* 0x009896800000895d */ /* 0x004fea0003900000 */
[----:B------:R-:W2:Y:S02]  /*7e80*/  @!P0 SYNCS.PHASECHK.TRANS64 P0, [R2+URZ+0xc0], R83 ;  /* 0x0000c053020085a7 */ /* 0x000ea400080010ff */
[----:B--2---:R-:W-:Y:S05]  /*7e90*/  @!P0 BRA `(.L_x_112) ;  /* 0xfffffffc00f08947 */ /* 0x004fea000383ffff */
[----:B------:R-:W-:Y:S05]  /*7ea0*/  BRA `(.L_x_111) ;  /* 0xffffffe800347947 */ /* 0x000fea000383ffff */
        .weak           $__internal_0_$__cuda_sm10x_tcgen05_guardrail_trap_col_being_dealloced_not_returned_by_alloc
        .type           $__internal_0_$__cuda_sm10x_tcgen05_guardrail_trap_col_being_dealloced_not_returned_by_alloc,@function
        .size           $__internal_0_$__cuda_sm10x_tcgen05_guardrail_trap_col_being_dealloced_not_returned_by_alloc,($__internal_1_$__cuda_sm10x_tcgen05_guardrail_trap_phase_invalid_during_alloc - $__internal_0_$__cuda_sm10x_tcgen05_guardrail_trap_col_being_dealloced_not_returned_by_alloc)
$__internal_0_$__cuda_sm10x_tcgen05_guardrail_trap_col_being_dealloced_not_returned_by_alloc:
[----:B------:R-:W-:Y:S05]  /*7eb0*/  BPT.TRAP 0x1 ;  /* 0x000000040000795c */ /* 0x000fea0000300000 */
[----:B------:R-:W-:-:S04]  /*7ec0*/  HFMA2 R3, -RZ, RZ, 0, 0 ;  /* 0x00000000ff037431 */ /* 0x000fc800000001ff */
[----:B------:R-:W-:Y:S05]  /*7ed0*/  RET.REL.NODEC R2 `(_ZN7cutlass13device_kernelINS_4gemm6kernel13GemmUniversalIN4cute5tupleIJiiiiEEENS1_10collective13CollectiveMmaINS1_35MainloopSm100TmaUmmaWarpSpecializedILi12ELi2ELi4ENS5_IJNS4_1CILi1EEESB_SB_EEEEENS5_IJNSA_ILi64EEESE_NSA_ILi32EEEEEEfNS5_IJlSB_lEEEfSH_NS4_8TiledMMAINS4_8MMA_AtomIJNS4_17SM100_MMA_TF32_SSINS_10tfloat32_tESL_fLi64ELi64ELNS4_4UMMA5MajorE0ELSN_0ELNSM_7ScaleInE0ELSO_0EEEEEENS4_6LayoutISC_NS5_IJNSA_ILi0EEESS_SS_EEEEENS5_IJNS4_10UnderscoreESV_SV_EEEEENS4_13SM90_TMA_LOADENS4_14ComposedLayoutINS4_7SwizzleILi3ELi4ELi3EEENS4_18smem_ptr_flag_bitsILi32EEENSR_INS5_IJNSA_ILi8EEESF_EEENS5_IJSF_SB_EEEEEEEvNS4_8identityESY_S18_vS19_EENS_8epilogue10collective18CollectiveEpilogueINS1B_23Sm100TmaWarpSpecializedILi3ELi2ELi16ELb1ELb0EEEJSG_NS5_IJNSR_ISE_SB_EENSR_ISF_SB_EEEEEfSH_fSH_NS1B_6fusion15FusionCallbacksIS1F_NS1J_17LinearCombinationIffffLNS_15FloatRoundStyleE2EEESG_S1I_JEEENS4_5SM1004TMEM4LOAD26SM100_TMEM_LOAD_16dp128b8xESY_S18_NS4_17SM75_U32x4_LDSM_NENS4_14SM90_TMA_STOREES18_NS4_17SM90_U32x4_STSM_NENS4_39AutoVectorizingCopyWithAssumedAlignmentILi128EEEEEEvvEEEEvNT_6ParamsE) ;  /* 0xffffff8002487950 */ /* 0x000fea0003c3ffff */
        .weak           $__internal_1_$__cuda_sm10x_tcgen05_guardrail_trap_phase_invalid_during_alloc
        .type           $__internal_1_$__cuda_sm10x_tcgen05_guardrail_trap_phase_invalid_during_alloc,@function
        .size           $__internal_1_$__cuda_sm10x_tcgen05_guardrail_trap_phase_invalid_during_alloc,($__internal_2_$__cuda_sm10x_tcgen05_guardrail_trap_unallocated_columns_being_dealloced - $__internal_1_$__cuda_sm10x_tcgen05_guardrail_trap_phase_invalid_during_alloc)
$__internal_1_$__cuda_sm10x_tcgen05_guardrail_trap_phase_invalid_during_alloc:
[----:B------:R-:W-:Y:S05]  /*7ee0*/  BPT.TRAP 0x1 ;  /* 0x000000040000795c */ /* 0x000fea0000300000 */
[----:B------:R-:W-:-:S04]  /*7ef0*/  MOV R3, 0x0 ;  /* 0x0000000000037802 */ /* 0x000fc80000000f00 */
[----:B------:R-:W-:Y:S05]  /*7f00*/  RET.REL.NODEC R2 `(_ZN7cutlass13device_kernelINS_4gemm6kernel13GemmUniversalIN4cute5tupleIJiiiiEEENS1_10collective13CollectiveMmaINS1_35MainloopSm100TmaUmmaWarpSpecializedILi12ELi2ELi4ENS5_IJNS4_1CILi1EEESB_SB_EEEEENS5_IJNSA_ILi64EEESE_NSA_ILi32EEEEEEfNS5_IJlSB_lEEEfSH_NS4_8TiledMMAINS4_8MMA_AtomIJNS4_17SM100_MMA_TF32_SSINS_10tfloat32_tESL_fLi64ELi64ELNS4_4UMMA5MajorE0ELSN_0ELNSM_7ScaleInE0ELSO_0EEEEEENS4_6LayoutISC_NS5_IJNSA_ILi0EEESS_SS_EEEEENS5_IJNS4_10UnderscoreESV_SV_EEEEENS4_13SM90_TMA_LOADENS4_14ComposedLayoutINS4_7SwizzleILi3ELi4ELi3EEENS4_18smem_ptr_flag_bitsILi32EEENSR_INS5_IJNSA_ILi8EEESF_EEENS5_IJSF_SB_EEEEEEEvNS4_8identityESY_S18_vS19_EENS_8epilogue10collective18CollectiveEpilogueINS1B_23Sm100TmaWarpSpecializedILi3ELi2ELi16ELb1ELb0EEEJSG_NS5_IJNSR_ISE_SB_EENSR_ISF_SB_EEEEEfSH_fSH_NS1B_6fusion15FusionCallbacksIS1F_NS1J_17LinearCombinationIffffLNS_15FloatRoundStyleE2EEESG_S1I_JEEENS4_5SM1004TMEM4LOAD26SM100_TMEM_LOAD_16dp128b8xESY_S18_NS4_17SM75_U32x4_LDSM_NENS4_14SM90_TMA_STOREES18_NS4_17SM90_U32x4_STSM_NENS4_39AutoVectorizingCopyWithAssumedAlignmentILi128EEEEEEvvEEEEvNT_6ParamsE) ;  /* 0xffffff80023c7950 */ /* 0x000fea0003c3ffff */
        .weak           $__internal_2_$__cuda_sm10x_tcgen05_guardrail_trap_unallocated_columns_being_dealloced
        .type           $__internal_2_$__cuda_sm10x_tcgen05_guardrail_trap_unallocated_columns_being_dealloced,@function
        .size           $__internal_2_$__cuda_sm10x_tcgen05_guardrail_trap_unallocated_columns_being_dealloced,(.L_x_179 - $__internal_2_$__cuda_sm10x_tcgen05_guardrail_trap_unallocated_columns_being_dealloced)
$__internal_2_$__cuda_sm10x_tcgen05_guardrail_trap_unallocated_columns_being_dealloced:
[----:B------:R-:W-:Y:S05]  /*7f10*/  BPT.TRAP 0x1 ;  /* 0x000000040000795c */ /* 0x000fea0000300000 */
[----:B------:R-:W-:-:S04]  /*7f20*/  HFMA2 R3, -RZ, RZ, 0, 0 ;  /* 0x00000000ff037431 */ /* 0x000fc800000001ff */
[----:B------:R-:W-:Y:S05]  /*7f30*/  RET.REL.NODEC R2 `(_ZN7cutlass13device_kernelINS_4gemm6kernel13GemmUniversalIN4cute5tupleIJiiiiEEENS1_10collective13CollectiveMmaINS1_35MainloopSm100TmaUmmaWarpSpecializedILi12ELi2ELi4ENS5_IJNS4_1CILi1EEESB_SB_EEEEENS5_IJNSA_ILi64EEESE_NSA_ILi32EEEEEEfNS5_IJlSB_lEEEfSH_NS4_8TiledMMAINS4_8MMA_AtomIJNS4_17SM100_MMA_TF32_SSINS_10tfloat32_tESL_fLi64ELi64ELNS4_4UMMA5MajorE0ELSN_0ELNSM_7ScaleInE0ELSO_0EEEEEENS4_6LayoutISC_NS5_IJNSA_ILi0EEESS_SS_EEEEENS5_IJNS4_10UnderscoreESV_SV_EEEEENS4_13SM90_TMA_LOADENS4_14ComposedLayoutINS4_7SwizzleILi3ELi4ELi3EEENS4_18smem_ptr_flag_bitsILi32EEENSR_INS5_IJNSA_ILi8EEESF_EEENS5_IJSF_SB_EEEEEEEvNS4_8identityESY_S18_vS19_EENS_8epilogue10collective18CollectiveEpilogueINS1B_23Sm100TmaWarpSpecializedILi3ELi2ELi16ELb1ELb0EEEJSG_NS5_IJNSR_ISE_SB_EENSR_ISF_SB_EEEEEfSH_fSH_NS1B_6fusion15FusionCallbacksIS1F_NS1J_17LinearCombinationIffffLNS_15FloatRoundStyleE2EEESG_S1I_JEEENS4_5SM1004TMEM4LOAD26SM100_TMEM_LOAD_16dp128b8xESY_S18_NS4_17SM75_U32x4_LDSM_NENS4_14SM90_TMA_STOREES18_NS4_17SM90_U32x4_STSM_NENS4_39AutoVectorizingCopyWithAssumedAlignmentILi128EEEEEEvvEEEEvNT_6ParamsE) ;  /* 0xffffff8002307950 */ /* 0x000fea0003c3ffff */
.L_x_178:
[----:B------:R-:W-:-:S00]  /*7f40*/  BRA `(.L_x_178) ;  /* 0xfffffffc00fc7947 */ /* 0x000fc0000383ffff */
[----:B------:R-:W-:-:S00]  /*7f50*/  NOP ;  /* 0x0000000000007918 */ /* 0x000fc00000000000 */
        /* <DEDUP_REMOVED lines=10> */
.L_x_179:


//--------------------- .nv.global.init           --------------------------
	.section	.nv.global.init,"aw",@progbits
.nv.global.init:
	.type		$str$27,@object
	.size		$str$27,($str$28 - $str$27)
$str$27:
        /*0000*/ 	.byte	0x28, 0x61, 0x64, 0x64, 0x72, 0x65, 0x73, 0x73, 0x20, 0x26, 0x20, 0x6d, 0x61, 0x73, 0x6b, 0x29
        /*0010*/ 	.byte	0x20, 0x3d, 0x3d, 0x20, 0x30, 0x00
	.type		$str$28,@object
	.size		$str$28,($str$26 - $str$28)
$str$28:
        /*0016*/ 	.byte	0x2f, 0x74, 0x6d, 0x70, 0x2f, 0x63, 0x75, 0x74, 0x6c, 0x61, 0x73, 0x73, 0x5f, 0x73, 0x77, 0x65
        /*0026*/ 	.byte	0x65, 0x70, 0x5f, 0x73, 0x72, 0x63, 0x2f, 0x69, 0x6e, 0x63, 0x6c, 0x75, 0x64, 0x65, 0x2f, 0x63
        /*0036*/ 	.byte	0x75, 0x74, 0x65, 0x2f, 0x70, 0x6f, 0x69, 0x6e, 0x74, 0x65, 0x72, 0x5f, 0x66, 0x6c, 0x61, 0x67
        /*0046*/ 	.byte	0x67, 0x65, 0x64, 0x2e, 0x68, 0x70, 0x70, 0x00
	.type		$str$26,@object
	.size		$str$26,($str$25 - $str$26)
$str$26:
        /*004e*/ 	.byte	0x2f, 0x74, 0x6d, 0x70, 0x2f, 0x63, 0x75, 0x74, 0x6c, 0x61, 0x73, 0x73, 0x5f, 0x73, 0x77, 0x65
        /*005e*/ 	.byte	0x65, 0x70, 0x5f, 0x73, 0x72, 0x63, 0x2f, 0x69, 0x6e, 0x63, 0x6c, 0x75, 0x64, 0x65, 0x2f, 0x63
        /*006e*/ 	.byte	0x75, 0x74, 0x65, 0x2f, 0x61, 0x74, 0x6f, 0x6d, 0x2f, 0x63, 0x6f, 0x70, 0x79, 0x5f, 0x74, 0x72
        /*007e*/ 	.byte	0x61, 0x69, 0x74, 0x73, 0x5f, 0x73, 0x6d, 0x31, 0x30, 0x30, 0x2e, 0x68, 0x70, 0x70, 0x00
	.type		$str$25,@object
	.size		$str$25,(__unnamed_1 - $str$25)
$str$25:
        /*008d*/ 	.byte	0x28, 0x28, 0x75, 0x69, 0x6e, 0x74, 0x33, 0x32, 0x5f, 0x74, 0x28, 0x74, 0x68, 0x72, 0x65, 0x61
        /*009d*/ 	.byte	0x64, 0x49, 0x64, 0x78, 0x2e, 0x78, 0x29, 0x20, 0x2f, 0x20, 0x33, 0x32, 0x29, 0x20, 0x25, 0x20
        /*00ad*/ 	.byte	0x34, 0x29, 0x20, 0x3d, 0x3d, 0x20, 0x28, 0x28, 0x28, 0x74, 0x6d, 0x65, 0x6d, 0x5f, 0x61, 0x64
        /*00bd*/ 	.byte	0x64, 0x72, 0x20, 0x3e, 0x3e, 0x20, 0x31, 0x36, 0x29, 0x20, 0x2f, 0x20, 0x33, 0x32, 0x29, 0x20
        /*00cd*/ 	.byte	0x25, 0x20, 0x34, 0x29, 0x00
	.type		__unnamed_1,@object
	.size		__unnamed_1,(__unnamed_2 - __unnamed_1)
__unnamed_1:
        /*00d2*/ 	.byte	0x61, 0x75, 0x74, 0x6f, 0x20, 0x63, 0x75, 0x74, 0x65, 0x3a, 0x3a, 0x61, 0x73, 0x5f, 0x70, 0x6f
        /* <DEDUP_REMOVED lines=23> */
        /*0252*/ 	.byte	0x3c, 0x32, 0x30, 0x34, 0x38, 0x3e, 0x3e, 0x3e, 0x3e, 0x5d, 0x00
	.type		__unnamed_2,@object
	.size		__unnamed_2,(.L_2 - __unnamed_2)
__unnamed_2:
        /* <DEDUP_REMOVED lines=45> */
        /*052d*/ 	.byte	0x3e, 0x3e, 0x3e, 0x5d, 0x00
.L_2:


//--------------------- .nv.shared._ZN7cutlass13device_kernelINS_4gemm6kernel13GemmUniversalIN4cute5tupleIJiiiiEEENS1_10collective13CollectiveMmaINS1_35MainloopSm100TmaUmmaWarpSpecializedILi12ELi2ELi4ENS5_IJNS4_1CILi1EEESB_SB_EEEEENS5_IJNSA_ILi64EEESE_NSA_ILi32EEEEEEfNS5_IJlSB_lEEEfSH_NS4_8TiledMMAINS4_8MMA_AtomIJNS4_17SM100_MMA_TF32_SSINS_10tfloat32_tESL_fLi64ELi64ELNS4_4UMMA5MajorE0ELSN_0ELNSM_7ScaleInE0ELSO_0EEEEEENS4_6LayoutISC_NS5_IJNSA_ILi0EEESS_SS_EEEEENS5_IJNS4_10UnderscoreESV_SV_EEEEENS4_13SM90_TMA_LOADENS4_14ComposedLayoutINS4_7SwizzleILi3ELi4ELi3EEENS4_18smem_ptr_flag_bitsILi32EEENSR_INS5_IJNSA_ILi8EEESF_EEENS5_IJSF_SB_EEEEEEEvNS4_8identityESY_S18_vS19_EENS_8epilogue10collective18CollectiveEpilogueINS1B_23Sm100TmaWarpSpecializedILi3ELi2ELi16ELb1ELb0EEEJSG_NS5_IJNSR_ISE_SB_EENSR_ISF_SB_EEEEEfSH_fSH_NS1B_6fusion15FusionCallbacksIS1F_NS1J_17LinearCombinationIffffLNS_15FloatRoundStyleE2EEESG_S1I_JEEENS4_5SM1004TMEM4LOAD26SM100_TMEM_LOAD_16dp128b8xESY_S18_NS4_17SM75_U32x4_LDSM_NENS4_14SM90_TMA_STOREES18_NS4_17SM90_U32x4_STSM_NENS4_39AutoVectorizingCopyWithAssumedAlignmentILi128EEEEEEvvEEEEvNT_6ParamsE --------------------------
	.section	.nv.shared._ZN7cutlass13device_kernelINS_4gemm6kernel13GemmUniversalIN4cute5tupleIJiiiiEEENS1_10collective13CollectiveMmaINS1_35MainloopSm100TmaUmmaWarpSpecializedILi12ELi2ELi4ENS5_IJNS4_1CILi1EEESB_SB_EEEEENS5_IJNSA_ILi64EEESE_NSA_ILi32EEEEEEfNS5_IJlSB_lEEEfSH_NS4_8TiledMMAINS4_8MMA_AtomIJNS4_17SM100_MMA_TF32_SSINS_10tfloat32_tESL_fLi64ELi64ELNS4_4UMMA5MajorE0ELSN_0ELNSM_7ScaleInE0ELSO_0EEEEEENS4_6LayoutISC_NS5_IJNSA_ILi0EEESS_SS_EEEEENS5_IJNS4_10UnderscoreESV_SV_EEEEENS4_13SM90_TMA_LOADENS4_14ComposedLayoutINS4_7SwizzleILi3ELi4ELi3EEENS4_18smem_ptr_flag_bitsILi32EEENSR_INS5_IJNSA_ILi8EEESF_EEENS5_IJSF_SB_EEEEEEEvNS4_8identityESY_S18_vS19_EENS_8epilogue10collective18CollectiveEpilogueINS1B_23Sm100TmaWarpSpecializedILi3ELi2ELi16ELb1ELb0EEEJSG_NS5_IJNSR_ISE_SB_EENSR_ISF_SB_EEEEEfSH_fSH_NS1B_6fusion15FusionCallbacksIS1F_NS1J_17LinearCombinationIffffLNS_15FloatRoundStyleE2EEESG_S1I_JEEENS4_5SM1004TMEM4LOAD26SM100_TMEM_LOAD_16dp128b8xESY_S18_NS4_17SM75_U32x4_LDSM_NENS4_14SM90_TMA_STOREES18_NS4_17SM90_U32x4_STSM_NENS4_39AutoVectorizingCopyWithAssumedAlignmentILi128EEEEEEvvEEEEvNT_6ParamsE,"aw",@nobits
	.sectionflags	@""
	.align	16
	.zero		1024


//--------------------- .nv.shared.reserved.0     --------------------------
	.section	.nv.shared.reserved.0,"aw",@nobits
	.weak		__nv_reservedSMEM_offset_0_alias
	.size		__nv_reservedSMEM_offset_0_alias, 0, 64
	.other		__nv_reservedSMEM_offset_0_alias,@"STO_CUDA_RESERVED_SHARED STV_DEFAULT"
__nv_reservedSMEM_offset_0_alias:
	.zero		0
.nv.shared.reserved.0:
	.zero		64
	.weak		__nv_reservedSMEM_tcgen05_partition
	.type		__nv_reservedSMEM_tcgen05_partition,@object
	.size		__nv_reservedSMEM_tcgen05_partition,(.L_0 - __nv_reservedSMEM_tcgen05_partition)
__nv_reservedSMEM_tcgen05_partition:
	.zero		32
.L_0:


//--------------------- .nv.global                --------------------------
	.section	.nv.global,"aw",@nobits
.nv.global:
	.type		_ZN40_INTERNAL_8ae39c25_4_k_cu_434bdc07_291504cute1_E,@object
	.size		_ZN40_INTERNAL_8ae39c25_4_k_cu_434bdc07_291504cute1_E,(_ZN40_INTERNAL_8ae39c25_4_k_cu_434bdc07_291504cuda3std3__45__cpo6cbeginE - _ZN40_INTERNAL_8ae39c25_4_k_cu_434bdc07_291504cute1_E)
_ZN40_INTERNAL_8ae39c25_4_k_cu_434bdc07_291504cute1_E:
	.zero		1
	.type		_ZN40_INTERNAL_8ae39c25_4_k_cu_434bdc07_291504cuda3std3__45__cpo6cbeginE,@object
	.size		_ZN40_INTERNAL_8ae39c25_4_k_cu_434bdc07_291504cuda3std3__45__cpo6cbeginE,(_ZN40_INTERNAL_8ae39c25_4_k_cu_434bdc07_291504cuda3std3__48in_placeE - _ZN40_INTERNAL_8ae39c25_4_k_cu_434bdc07_291504cuda3std3__45__cpo6cbeginE)
_ZN40_INTERNAL_8ae39c25_4_k_cu_434bdc07_291504cuda3std3__45__cpo6cbeginE:
	.zero		1
	.type		_ZN40_INTERNAL_8ae39c25_4_k_cu_434bdc07_291504cuda3std3__48in_placeE,@object
	.size		_ZN40_INTERNAL_8ae39c25_4_k_cu_434bdc07_291504cuda3std3__48in_placeE,(_ZN40_INTERNAL_8ae39c25_4_k_cu_434bdc07_291504cuda3std6ranges3__45__cpo9iter_moveE - _ZN40_INTERNAL_8ae39c25_4_k_cu_434bdc07_291504cuda3std3__48in_placeE)
_ZN40_INTERNAL_8ae39c25_4_k_cu_434bdc07_291504cuda3std3__48in_placeE:
	.zero		1
	.type		_ZN40_INTERNAL_8ae39c25_4_k_cu_434bdc07_291504cuda3std6ranges3__45__cpo9iter_moveE,@object
	.size		_ZN40_INTERNAL_8ae39c25_4_k_cu_434bdc07_291504cuda3std6ranges3__45__cpo9iter_moveE,(_ZN40_INTERNAL_8ae39c25_4_k_cu_434bdc07_291504cuda3std3__45__cpo5beginE - _ZN40_INTERNAL_8ae39c25_4_k_cu_434bdc07_291504cuda3std6ranges3__45__cpo9iter_moveE)
_ZN40_INTERNAL_8ae39c25_4_k_cu_434bdc07_291504cuda3std6ranges3__45__cpo9iter_moveE:
	.zero		1
	.type		_ZN40_INTERNAL_8ae39c25_4_k_cu_434bdc07_291504cuda3std3__45__cpo5beginE,@object
	.size		_ZN40_INTERNAL_8ae39c25_4_k_cu_434bdc07_291504cuda3std3__45__cpo5beginE,(_ZN40_INTERNAL_8ae39c25_4_k_cu_434bdc07_291504cuda3std3__442_GLOBAL__N__8ae39c25_4_k_cu_434bdc07_291506ignoreE - _ZN40_INTERNAL_8ae39c25_4_k_cu_434bdc07_291504cuda3std3__45__cpo5beginE)
_ZN40_INTERNAL_8ae39c25_4_k_cu_434bdc07_291504cuda3std3__45__cpo5beginE:
	.zero		1
	.type		_ZN40_INTERNAL_8ae39c25_4_k_cu_434bdc07_291504cuda3std3__442_GLOBAL__N__8ae39c25_4_k_cu_434bdc07_291506ignoreE,@object
	.size		_ZN40_INTERNAL_8ae39c25_4_k_cu_434bdc07_291504cuda3std3__442_GLOBAL__N__8ae39c25_4_k_cu_434bdc07_291506ignoreE,(_ZN40_INTERNAL_8ae39c25_4_k_cu_434bdc07_291504cute7productE - _ZN40_INTERNAL_8ae39c25_4_k_cu_434bdc07_291504cuda3std3__442_GLOBAL__N__8ae39c25_4_k_cu_434bdc07_291506ignoreE)
_ZN40_INTERNAL_8ae39c25_4_k_cu_434bdc07_291504cuda3std3__442_GLOBAL__N__8ae39c25_4_k_cu_434bdc07_291506ignoreE:
	.zero		1
	.type		_ZN40_INTERNAL_8ae39c25_4_k_cu_434bdc07_291504cute7productE,@object
	.size		_ZN40_INTERNAL_8ae39c25_4_k_cu_434bdc07_291504cute7productE,(_ZN40_INTERNAL_8ae39c25_4_k_cu_434bdc07_291504cuda3std3__45__cpo3endE - _ZN40_INTERNAL_8ae39c25_4_k_cu_434bdc07_291504cute7productE)
_ZN40_INTERNAL_8ae39c25_4_k_cu_434bdc07_291504cute7productE:
	.zero		1
	.type		_ZN40_INTERNAL_8ae39c25_4_k_cu_434bdc07_291504cuda3std3__45__cpo3endE,@object
	.size		_ZN40_INTERNAL_8ae39c25_4_k_cu_434bdc07_291504cuda3std3__45__cpo3endE,(_ZN40_INTERNAL_8ae39c25_4_k_cu_434bdc07_291504cuda3std3__419piecewise_constructE - _ZN40_INTERNAL_8ae39c25_4_k_cu_434bdc07_291504cuda3std3__45__cpo3endE)
_ZN40_INTERNAL_8ae39c25_4_k_cu_434bdc07_291504cuda3std3__45__cpo3endE:
	.zero		1
	.type		_ZN40_INTERNAL_8ae39c25_4_k_cu_434bdc07_291504cuda3std3__419piecewise_constructE,@object
	.size		_ZN40_INTERNAL_8ae39c25_4_k_cu_434bdc07_291504cuda3std3__419piecewise_constructE,(_ZN40_INTERNAL_8ae39c25_4_k_cu_434bdc07_291504cuda3std3__45__cpo4cendE - _ZN40_INTERNAL_8ae39c25_4_k_cu_434bdc07_291504cuda3std3__419piecewise_constructE)
_ZN40_INTERNAL_8ae39c25_4_k_cu_434bdc07_291504cuda3std3__419piecewise_constructE:
	.zero		1
	.type		_ZN40_INTERNAL_8ae39c25_4_k_cu_434bdc07_291504cuda3std3__45__cpo4cendE,@object
	.size		_ZN40_INTERNAL_8ae39c25_4_k_cu_434bdc07_291504cuda3std3__45__cpo4cendE,(_ZN40_INTERNAL_8ae39c25_4_k_cu_434bdc07_291504cuda3std6ranges3__45__cpo4swapE - _ZN40_INTERNAL_8ae39c25_4_k_cu_434bdc07_291504cuda3std3__45__cpo4cendE)
_ZN40_INTERNAL_8ae39c25_4_k_cu_434bdc07_291504cuda3std3__45__cpo4cendE:
	.zero		1
	.type		_ZN40_INTERNAL_8ae39c25_4_k_cu_434bdc07_291504cuda3std6ranges3__45__cpo4swapE,@object
	.size		_ZN40_INTERNAL_8ae39c25_4_k_cu_434bdc07_291504cuda3std6ranges3__45__cpo4swapE,(.L_10 - _ZN40_INTERNAL_8ae39c25_4_k_cu_434bdc07_291504cuda3std6ranges3__45__cpo4swapE)
_ZN40_INTERNAL_8ae39c25_4_k_cu_434bdc07_291504cuda3std6ranges3__45__cpo4swapE:
	.zero		1
.L_10:


//--------------------- .nv.constant0._ZN7cutlass13device_kernelINS_4gemm6kernel13GemmUniversalIN4cute5tupleIJiiiiEEENS1_10collective13CollectiveMmaINS1_35MainloopSm100TmaUmmaWarpSpecializedILi12ELi2ELi4ENS5_IJNS4_1CILi1EEESB_SB_EEEEENS5_IJNSA_ILi64EEESE_NSA_ILi32EEEEEEfNS5_IJlSB_lEEEfSH_NS4_8TiledMMAINS4_8MMA_AtomIJNS4_17SM100_MMA_TF32_SSINS_10tfloat32_tESL_fLi64ELi64ELNS4_4UMMA5MajorE0ELSN_0ELNSM_7ScaleInE0ELSO_0EEEEEENS4_6LayoutISC_NS5_IJNSA_ILi0EEESS_SS_EEEEENS5_IJNS4_10UnderscoreESV_SV_EEEEENS4_13SM90_TMA_LOADENS4_14ComposedLayoutINS4_7SwizzleILi3ELi4ELi3EEENS4_18smem_ptr_flag_bitsILi32EEENSR_INS5_IJNSA_ILi8EEESF_EEENS5_IJSF_SB_EEEEEEEvNS4_8identityESY_S18_vS19_EENS_8epilogue10collective18CollectiveEpilogueINS1B_23Sm100TmaWarpSpecializedILi3ELi2ELi16ELb1ELb0EEEJSG_NS5_IJNSR_ISE_SB_EENSR_ISF_SB_EEEEEfSH_fSH_NS1B_6fusion15FusionCallbacksIS1F_NS1J_17LinearCombinationIffffLNS_15FloatRoundStyleE2EEESG_S1I_JEEENS4_5SM1004TMEM4LOAD26SM100_TMEM_LOAD_16dp128b8xESY_S18_NS4_17SM75_U32x4_LDSM_NENS4_14SM90_TMA_STOREES18_NS4_17SM90_U32x4_STSM_NENS4_39AutoVectorizingCopyWithAssumedAlignmentILi128EEEEEEvvEEEEvNT_6ParamsE --------------------------
	.section	.nv.constant0._ZN7cutlass13device_kernelINS_4gemm6kernel13GemmUniversalIN4cute5tupleIJiiiiEEENS1_10collective13CollectiveMmaINS1_35MainloopSm100TmaUmmaWarpSpecializedILi12ELi2ELi4ENS5_IJNS4_1CILi1EEESB_SB_EEEEENS5_IJNSA_ILi64EEESE_NSA_ILi32EEEEEEfNS5_IJlSB_lEEEfSH_NS4_8TiledMMAINS4_8MMA_AtomIJNS4_17SM100_MMA_TF32_SSINS_10tfloat32_tESL_fLi64ELi64ELNS4_4UMMA5MajorE0ELSN_0ELNSM_7ScaleInE0ELSO_0EEEEEENS4_6LayoutISC_NS5_IJNSA_ILi0EEESS_SS_EEEEENS5_IJNS4_10UnderscoreESV_SV_EEEEENS4_13SM90_TMA_LOADENS4_14ComposedLayoutINS4_7SwizzleILi3ELi4ELi3EEENS4_18smem_ptr_flag_bitsILi32EEENSR_INS5_IJNSA_ILi8EEESF_EEENS5_IJSF_SB_EEEEEEEvNS4_8identityESY_S18_vS19_EENS_8epilogue10collective18CollectiveEpilogueINS1B_23Sm100TmaWarpSpecializedILi3ELi2ELi16ELb1ELb0EEEJSG_NS5_IJNSR_ISE_SB_EENSR_ISF_SB_EEEEEfSH_fSH_NS1B_6fusion15FusionCallbacksIS1F_NS1J_17LinearCombinationIffffLNS_15FloatRoundStyleE2EEESG_S1I_JEEENS4_5SM1004TMEM4LOAD26SM100_TMEM_LOAD_16dp128b8xESY_S18_NS4_17SM75_U32x4_LDSM_NENS4_14SM90_TMA_STOREES18_NS4_17SM90_U32x4_STSM_NENS4_39AutoVectorizingCopyWithAssumedAlignmentILi128EEEEEEvvEEEEvNT_6ParamsE,"a",@progbits
	.sectionflags	@""
	.align	4
.nv.constant0._ZN7cutlass13device_kernelINS_4gemm6kernel13GemmUniversalIN4cute5tupleIJiiiiEEENS1_10collective13CollectiveMmaINS1_35MainloopSm100TmaUmmaWarpSpecializedILi12ELi2ELi4ENS5_IJNS4_1CILi1EEESB_SB_EEEEENS5_IJNSA_ILi64EEESE_NSA_ILi32EEEEEEfNS5_IJlSB_lEEEfSH_NS4_8TiledMMAINS4_8MMA_AtomIJNS4_17SM100_MMA_TF32_SSINS_10tfloat32_tESL_fLi64ELi64ELNS4_4UMMA5MajorE0ELSN_0ELNSM_7ScaleInE0ELSO_0EEEEEENS4_6LayoutISC_NS5_IJNSA_ILi0EEESS_SS_EEEEENS5_IJNS4_10UnderscoreESV_SV_EEEEENS4_13SM90_TMA_LOADENS4_14ComposedLayoutINS4_7SwizzleILi3ELi4ELi3EEENS4_18smem_ptr_flag_bitsILi32EEENSR_INS5_IJNSA_ILi8EEESF_EEENS5_IJSF_SB_EEEEEEEvNS4_8identityESY_S18_vS19_EENS_8epilogue10collective18CollectiveEpilogueINS1B_23Sm100TmaWarpSpecializedILi3ELi2ELi16ELb1ELb0EEEJSG_NS5_IJNSR_ISE_SB_EENSR_ISF_SB_EEEEEfSH_fSH_NS1B_6fusion15FusionCallbacksIS1F_NS1J_17LinearCombinationIffffLNS_15FloatRoundStyleE2EEESG_S1I_JEEENS4_5SM1004TMEM4LOAD26SM100_TMEM_LOAD_16dp128b8xESY_S18_NS4_17SM75_U32x4_LDSM_NENS4_14SM90_TMA_STOREES18_NS4_17SM90_U32x4_STSM_NENS4_39AutoVectorizingCopyWithAssumedAlignmentILi128EEEEEEvvEEEEvNT_6ParamsE:
	.zero		2944


//--------------------- SYMBOLS --------------------------

	.type		.nv.reservedSmem.offset0,@object
	.size		.nv.reservedSmem.offset0,0x4
	.type		.nv.reservedSmem.cap,@object
	.size		.nv.reservedSmem.cap,0x4
	.type		__assertfail,@function
